// auto-generated by cutlass_sweep.gemm — config: {"arch": "sm_100", "cluster_m": 1, "cluster_n": 4, "dtype": "int8", "dtype_b": "int8", "layout": "nt", "stages": 0, "tile_k": 32, "tile_m": 64, "tile_n": 256}
#include "cutlass/cutlass.h"
#include "cutlass/gemm/collective/collective_builder.hpp"
#include "cutlass/gemm/device/gemm_universal_adapter.h"
#include "cutlass/gemm/kernel/gemm_universal.hpp"
#include "cutlass/epilogue/collective/collective_builder.hpp"

using ElemA = int8_t;
using ElemB = int8_t;
using ElemCD = int8_t;
using Acc  = int32_t;
using TileShape    = cute::Shape<cute::_64, cute::_256, cute::_32>;
using ClusterShape = cute::Shape<cute::_1, cute::_4, cute::_1>;

using CollectiveEpilogue = typename cutlass::epilogue::collective::CollectiveBuilder<
    cutlass::arch::Sm100, cutlass::arch::OpClassTensorOp,
    TileShape, ClusterShape,
    cutlass::epilogue::collective::EpilogueTileAuto,
    Acc, Acc,
    ElemCD, cutlass::layout::RowMajor, 128 / cutlass::sizeof_bits<ElemCD>::value,
    ElemCD, cutlass::layout::RowMajor, 128 / cutlass::sizeof_bits<ElemCD>::value,
    cutlass::epilogue::collective::EpilogueScheduleAuto
  >::CollectiveOp;

using CollectiveMainloop = typename cutlass::gemm::collective::CollectiveBuilder<
    cutlass::arch::Sm100, cutlass::arch::OpClassTensorOp,
    ElemA, cutlass::layout::RowMajor, 128 / cutlass::sizeof_bits<ElemA>::value,
    ElemB, cutlass::layout::ColumnMajor, 128 / cutlass::sizeof_bits<ElemB>::value,
    Acc,
    TileShape, ClusterShape,
    cutlass::gemm::collective::StageCountAutoCarveout<static_cast<int>(sizeof(typename CollectiveEpilogue::SharedStorage))>,
    cutlass::gemm::collective::KernelScheduleAuto
  >::CollectiveOp;

using GemmKernel = cutlass::gemm::kernel::GemmUniversal<
    cute::Shape<int,int,int,int>,
    CollectiveMainloop,
    CollectiveEpilogue
>;
using Gemm = cutlass::gemm::device::GemmUniversalAdapter<GemmKernel>;

// Force the device kernel symbol into the cubin without needing a host main.
auto* _anchor = &cutlass::device_kernel<GemmKernel>;


// ===== COMPILED SASS (sm_100a) =====

	.target	sm_100a

	.elftype	@"ET_EXEC"


//--------------------- .note.nv.tkinfo           --------------------------
	.section	.note.nv.tkinfo,"",@"SHT_NOTE"
	.sectionflags	@"SHF_NOTE_NV_TKINFO"
	.tkinfo
        /*0018*/ 	.word	0x00000002
        /*0030*/ 	.string	""
        /*0030*/ 	.string	"ptxas"
        /*0030*/ 	.string	"Cuda compilation tools, release 13.0, V13.0.88"
        /*0030*/ 	.string	"Build cuda_13.0.r13.0/compiler.36424714_0"
        /*0030*/ 	.string	"-arch sm_100a -m 64 "



//--------------------- .note.nv.cuinfo           --------------------------
	.section	.note.nv.cuinfo,"",@"SHT_NOTE"
	.sectionflags	@"SHF_NOTE_NV_CUINFO"
        /*0018*/ 	.short	0x0002
        /*001a*/ 	.short	0x0064
        /*001c*/ 	.short	0x0082
	.zero		2


//--------------------- .nv.info                  --------------------------
	.section	.nv.info,"",@"SHT_CUDA_INFO"
	.align	4


	//----- nvinfo : EIATTR_REGCOUNT
	.align		4
        /*0000*/ 	.byte	0x04, 0x2f
        /*0002*/ 	.short	(.L_20 - .L_19)
	.align		4
.L_19:
        /*0004*/ 	.word	index@(_ZN7cutlass13device_kernelINS_4gemm6kernel13GemmUniversalIN4cute5tupleIJiiiiEEENS1_10collective13CollectiveMmaINS1_35MainloopSm100TmaUmmaWarpSpecializedILi20ELi2ELi4ENS5_IJNS4_1CILi1EEENSA_ILi4EEESB_EEEEENS5_IJNSA_ILi64EEENSA_ILi256EEENSA_ILi32EEEEEEaNS5_IJlSB_lEEEaSJ_NS4_8TiledMMAINS4_8MMA_AtomIJNS4_15SM100_MMA_S8_SSIaaiLi64ELi256ELNS4_4UMMA5MajorE0ELSO_0ELNSN_8SaturateE0EEEEEENS4_6LayoutINS5_IJSB_SB_SB_EEENS5_IJNSA_ILi0EEESU_SU_EEEEENS5_IJNS4_10UnderscoreESX_SX_EEEEENS4_23SM90_TMA_LOAD_MULTICASTENS4_14ComposedLayoutINS4_7SwizzleILi1ELi4ELi3EEENS4_18smem_ptr_flag_bitsILi8EEENSS_INS5_IJNSA_ILi8EEESH_EEENS5_IJSH_SB_EEEEEEEvNS4_8identityENS4_13SM90_TMA_LOADES1A_vS1B_EENS_8epilogue10collective18CollectiveEpilogueINS1E_23Sm100TmaWarpSpecializedILi4ELi2ELi32ELb0ELb0EEEJSI_NS5_IJNSS_ISF_SB_EES1J_EEEaSJ_aSJ_NS1E_6fusion15FusionCallbacksIS1I_NS1L_17LinearCombinationIaiaiLNS_15FloatRoundStyleE2EEESI_S1K_JEEENS4_5SM1004TMEM4LOAD26SM100_TMEM_LOAD_16dp32b32xES1C_NS11_INS12_ILi2ELi4ELi3EEES15_NSS_INS5_IJS16_SF_EEENS5_IJSF_SB_EEEEEEENS4_39AutoVectorizingCopyWithAssumedAlignmentILi128EEENS4_14SM90_TMA_STOREES1Z_S21_S21_EEEvvEEEEvNT_6ParamsE)
        /*0008*/ 	.word	0x0000005c


	//----- nvinfo : EIATTR_FRAME_SIZE
	.align		4
.L_20:
        /*000c*/ 	.byte	0x04, 0x11
        /*000e*/ 	.short	(.L_22 - .L_21)
	.align		4
.L_21:
        /*0010*/ 	.word	index@($__internal_2_$__cuda_sm10x_tcgen05_guardrail_trap_unallocated_columns_being_dealloced)
        /*0014*/ 	.word	0x00000000


	//----- nvinfo : EIATTR_FRAME_SIZE
	.align		4
.L_22:
        /*0018*/ 	.byte	0x04, 0x11
        /*001a*/ 	.short	(.L_24 - .L_23)
	.align		4
.L_23:
        /*001c*/ 	.word	index@($__internal_1_$__cuda_sm10x_tcgen05_guardrail_trap_phase_invalid_during_alloc)
        /*0020*/ 	.word	0x00000000


	//----- nvinfo : EIATTR_FRAME_SIZE
	.align		4
.L_24:
        /*0024*/ 	.byte	0x04, 0x11
        /*0026*/ 	.short	(.L_26 - .L_25)
	.align		4
.L_25:
        /*0028*/ 	.word	index@($__internal_0_$__cuda_sm10x_tcgen05_guardrail_trap_col_being_dealloced_not_returned_by_alloc)
        /*002c*/ 	.word	0x00000000


	//----- nvinfo : EIATTR_FRAME_SIZE
	.align		4
.L_26:
        /*0030*/ 	.byte	0x04, 0x11
        /*0032*/ 	.short	(.L_28 - .L_27)
	.align		4
.L_27:
        /*0034*/ 	.word	index@(_ZN7cutlass13device_kernelINS_4gemm6kernel13GemmUniversalIN4cute5tupleIJiiiiEEENS1_10collective13CollectiveMmaINS1_35MainloopSm100TmaUmmaWarpSpecializedILi20ELi2ELi4ENS5_IJNS4_1CILi1EEENSA_ILi4EEESB_EEEEENS5_IJNSA_ILi64EEENSA_ILi256EEENSA_ILi32EEEEEEaNS5_IJlSB_lEEEaSJ_NS4_8TiledMMAINS4_8MMA_AtomIJNS4_15SM100_MMA_S8_SSIaaiLi64ELi256ELNS4_4UMMA5MajorE0ELSO_0ELNSN_8SaturateE0EEEEEENS4_6LayoutINS5_IJSB_SB_SB_EEENS5_IJNSA_ILi0EEESU_SU_EEEEENS5_IJNS4_10UnderscoreESX_SX_EEEEENS4_23SM90_TMA_LOAD_MULTICASTENS4_14ComposedLayoutINS4_7SwizzleILi1ELi4ELi3EEENS4_18smem_ptr_flag_bitsILi8EEENSS_INS5_IJNSA_ILi8EEESH_EEENS5_IJSH_SB_EEEEEEEvNS4_8identityENS4_13SM90_TMA_LOADES1A_vS1B_EENS_8epilogue10collective18CollectiveEpilogueINS1E_23Sm100TmaWarpSpecializedILi4ELi2ELi32ELb0ELb0EEEJSI_NS5_IJNSS_ISF_SB_EES1J_EEEaSJ_aSJ_NS1E_6fusion15FusionCallbacksIS1I_NS1L_17LinearCombinationIaiaiLNS_15FloatRoundStyleE2EEESI_S1K_JEEENS4_5SM1004TMEM4LOAD26SM100_TMEM_LOAD_16dp32b32xES1C_NS11_INS12_ILi2ELi4ELi3EEES15_NSS_INS5_IJS16_SF_EEENS5_IJSF_SB_EEEEEEENS4_39AutoVectorizingCopyWithAssumedAlignmentILi128EEENS4_14SM90_TMA_STOREES1Z_S21_S21_EEEvvEEEEvNT_6ParamsE)
        /*0038*/ 	.word	0x00000000


	//----- nvinfo : EIATTR_MIN_STACK_SIZE
	.align		4
.L_28:
        /*003c*/ 	.byte	0x04, 0x12
        /*003e*/ 	.short	(.L_30 - .L_29)
	.align		4
.L_29:
        /*0040*/ 	.word	index@(_ZN7cutlass13device_kernelINS_4gemm6kernel13GemmUniversalIN4cute5tupleIJiiiiEEENS1_10collective13CollectiveMmaINS1_35MainloopSm100TmaUmmaWarpSpecializedILi20ELi2ELi4ENS5_IJNS4_1CILi1EEENSA_ILi4EEESB_EEEEENS5_IJNSA_ILi64EEENSA_ILi256EEENSA_ILi32EEEEEEaNS5_IJlSB_lEEEaSJ_NS4_8TiledMMAINS4_8MMA_AtomIJNS4_15SM100_MMA_S8_SSIaaiLi64ELi256ELNS4_4UMMA5MajorE0ELSO_0ELNSN_8SaturateE0EEEEEENS4_6LayoutINS5_IJSB_SB_SB_EEENS5_IJNSA_ILi0EEESU_SU_EEEEENS5_IJNS4_10UnderscoreESX_SX_EEEEENS4_23SM90_TMA_LOAD_MULTICASTENS4_14ComposedLayoutINS4_7SwizzleILi1ELi4ELi3EEENS4_18smem_ptr_flag_bitsILi8EEENSS_INS5_IJNSA_ILi8EEESH_EEENS5_IJSH_SB_EEEEEEEvNS4_8identityENS4_13SM90_TMA_LOADES1A_vS1B_EENS_8epilogue10collective18CollectiveEpilogueINS1E_23Sm100TmaWarpSpecializedILi4ELi2ELi32ELb0ELb0EEEJSI_NS5_IJNSS_ISF_SB_EES1J_EEEaSJ_aSJ_NS1E_6fusion15FusionCallbacksIS1I_NS1L_17LinearCombinationIaiaiLNS_15FloatRoundStyleE2EEESI_S1K_JEEENS4_5SM1004TMEM4LOAD26SM100_TMEM_LOAD_16dp32b32xES1C_NS11_INS12_ILi2ELi4ELi3EEES15_NSS_INS5_IJS16_SF_EEENS5_IJSF_SB_EEEEEEENS4_39AutoVectorizingCopyWithAssumedAlignmentILi128EEENS4_14SM90_TMA_STOREES1Z_S21_S21_EEEvvEEEEvNT_6ParamsE)
        /*0044*/ 	.word	0x00000000
.L_30:


//--------------------- .nv.compat                --------------------------
	.section	.nv.compat,"",@"SHT_CUDA_COMPAT_INFO"
	.align	4
        /*0000*/ 	.byte	0x02, 0x09, 0x01, 0x00, 0x02, 0x02, 0x03, 0x00, 0x02, 0x05, 0x06, 0x00, 0x03, 0x07, 0x01, 0x01
        /*0010*/ 	.byte	0x02, 0x03, 0x01, 0x00, 0x02, 0x06, 0x01, 0x00, 0x04, 0x0b, 0x08, 0x00, 0x01, 0x00, 0x00, 0x00
        /*0020*/ 	.byte	0x00, 0x00, 0x00, 0x00


//--------------------- .nv.info._ZN7cutlass13device_kernelINS_4gemm6kernel13GemmUniversalIN4cute5tupleIJiiiiEEENS1_10collective13CollectiveMmaINS1_35MainloopSm100TmaUmmaWarpSpecializedILi20ELi2ELi4ENS5_IJNS4_1CILi1EEENSA_ILi4EEESB_EEEEENS5_IJNSA_ILi64EEENSA_ILi256EEENSA_ILi32EEEEEEaNS5_IJlSB_lEEEaSJ_NS4_8TiledMMAINS4_8MMA_AtomIJNS4_15SM100_MMA_S8_SSIaaiLi64ELi256ELNS4_4UMMA5MajorE0ELSO_0ELNSN_8SaturateE0EEEEEENS4_6LayoutINS5_IJSB_SB_SB_EEENS5_IJNSA_ILi0EEESU_SU_EEEEENS5_IJNS4_10UnderscoreESX_SX_EEEEENS4_23SM90_TMA_LOAD_MULTICASTENS4_14ComposedLayoutINS4_7SwizzleILi1ELi4ELi3EEENS4_18smem_ptr_flag_bitsILi8EEENSS_INS5_IJNSA_ILi8EEESH_EEENS5_IJSH_SB_EEEEEEEvNS4_8identityENS4_13SM90_TMA_LOADES1A_vS1B_EENS_8epilogue10collective18CollectiveEpilogueINS1E_23Sm100TmaWarpSpecializedILi4ELi2ELi32ELb0ELb0EEEJSI_NS5_IJNSS_ISF_SB_EES1J_EEEaSJ_aSJ_NS1E_6fusion15FusionCallbacksIS1I_NS1L_17LinearCombinationIaiaiLNS_15FloatRoundStyleE2EEESI_S1K_JEEENS4_5SM1004TMEM4LOAD26SM100_TMEM_LOAD_16dp32b32xES1C_NS11_INS12_ILi2ELi4ELi3EEES15_NSS_INS5_IJS16_SF_EEENS5_IJSF_SB_EEEEEEENS4_39AutoVectorizingCopyWithAssumedAlignmentILi128EEENS4_14SM90_TMA_STOREES1Z_S21_S21_EEEvvEEEEvNT_6ParamsE --------------------------
	.section	.nv.info._ZN7cutlass13device_kernelINS_4gemm6kernel13GemmUniversalIN4cute5tupleIJiiiiEEENS1_10collective13CollectiveMmaINS1_35MainloopSm100TmaUmmaWarpSpecializedILi20ELi2ELi4ENS5_IJNS4_1CILi1EEENSA_ILi4EEESB_EEEEENS5_IJNSA_ILi64EEENSA_ILi256EEENSA_ILi32EEEEEEaNS5_IJlSB_lEEEaSJ_NS4_8TiledMMAINS4_8MMA_AtomIJNS4_15SM100_MMA_S8_SSIaaiLi64ELi256ELNS4_4UMMA5MajorE0ELSO_0ELNSN_8SaturateE0EEEEEENS4_6LayoutINS5_IJSB_SB_SB_EEENS5_IJNSA_ILi0EEESU_SU_EEEEENS5_IJNS4_10UnderscoreESX_SX_EEEEENS4_23SM90_TMA_LOAD_MULTICASTENS4_14ComposedLayoutINS4_7SwizzleILi1ELi4ELi3EEENS4_18smem_ptr_flag_bitsILi8EEENSS_INS5_IJNSA_ILi8EEESH_EEENS5_IJSH_SB_EEEEEEEvNS4_8identityENS4_13SM90_TMA_LOADES1A_vS1B_EENS_8epilogue10collective18CollectiveEpilogueINS1E_23Sm100TmaWarpSpecializedILi4ELi2ELi32ELb0ELb0EEEJSI_NS5_IJNSS_ISF_SB_EES1J_EEEaSJ_aSJ_NS1E_6fusion15FusionCallbacksIS1I_NS1L_17LinearCombinationIaiaiLNS_15FloatRoundStyleE2EEESI_S1K_JEEENS4_5SM1004TMEM4LOAD26SM100_TMEM_LOAD_16dp32b32xES1C_NS11_INS12_ILi2ELi4ELi3EEES15_NSS_INS5_IJS16_SF_EEENS5_IJSF_SB_EEEEEEENS4_39AutoVectorizingCopyWithAssumedAlignmentILi128EEENS4_14SM90_TMA_STOREES1Z_S21_S21_EEEvvEEEEvNT_6ParamsE,"",@"SHT_CUDA_INFO"
	.sectionflags	@""
	.align	4


	//----- nvinfo : EIATTR_CUDA_API_VERSION
	.align		4
        /*0000*/ 	.byte	0x04, 0x37
        /*0002*/ 	.short	(.L_32 - .L_31)
.L_31:
        /*0004*/ 	.word	0x00000082


	//----- nvinfo : EIATTR_KPARAM_INFO
	.align		4
.L_32:
        /*0008*/ 	.byte	0x04, 0x17
        /*000a*/ 	.short	(.L_34 - .L_33)
.L_33:
        /*000c*/ 	.word	0x00000000
        /*0010*/ 	.short	0x0000
        /*0012*/ 	.short	0x0000
        /*0014*/ 	.byte	0x00, 0xf0, 0x01, 0x20


	//----- nvinfo : EIATTR_AT_ENTRY_FRAGMENTS
	.align		4
.L_34:
        /*0018*/ 	.byte	0x04, 0x4f
        /*001a*/ 	.short	(.L_36 - .L_35)


	//   ....[0]....
.L_35:
        /*001c*/ 	.word	0x00000006


	//----- nvinfo : EIATTR_RESERVED_SMEM_USED
	.align		4
.L_36:
        /*0020*/ 	.byte	0x01, 0x41
	.zero		2


	//----- nvinfo : EIATTR_SPARSE_MMA_MASK
	.align		4
        /*0024*/ 	.byte	0x03, 0x50
        /*0026*/ 	.short	0x0000


	//----- nvinfo : EIATTR_TCGEN05_1CTA_USED
	.align		4
        /*0028*/ 	.byte	0x01, 0x51
	.zero		2


	//----- nvinfo : EIATTR_MAXREG_COUNT
	.align		4
        /*002c*/ 	.byte	0x03, 0x1b
        /*002e*/ 	.short	0x00ff


	//----- nvinfo : EIATTR_NUM_BARRIERS
	.align		4
        /*0030*/ 	.byte	0x02, 0x4c
        /*0032*/ 	.byte	0x07
	.zero		1


	//----- nvinfo : EIATTR_EXTERNS
	.align		4
        /*0034*/ 	.byte	0x04, 0x0f
        /*0036*/ 	.short	(.L_38 - .L_37)


	//   ....[0]....
	.align		4
.L_37:
        /*0038*/ 	.word	index@(__assertfail)


	//----- nvinfo : EIATTR_MERCURY_ISA_VERSION
	.align		4
.L_38:
        /*003c*/ 	.byte	0x03, 0x5f
        /*003e*/ 	.short	0x0101


	//----- nvinfo : EIATTR_INT_WARP_WIDE_INSTR_OFFSETS
	.align		4
        /*0040*/ 	.byte	0x04, 0x31
        /*0042*/ 	.short	(.L_40 - .L_39)


	//   ....[0]....
.L_39:
        /*0044*/ 	.word	0x00004750


	//   ....[1]....
        /*0048*/ 	.word	0x00004780


	//   ....[2]....
        /*004c*/ 	.word	0x000047a0


	//   ....[3]....
        /*0050*/ 	.word	0x000052e0


	//   ....[4]....
        /*0054*/ 	.word	0x00005350


	//   ....[5]....
        /*0058*/ 	.word	0x00005430


	//   ....[6]....
        /*005c*/ 	.word	0x000054b0


	//   ....[7]....
        /*0060*/ 	.word	0x000055b0


	//   ....[8]....
        /*0064*/ 	.word	0x00005630


	//   ....[9]....
        /*0068*/ 	.word	0x00005720


	//   ....[10]....
        /*006c*/ 	.word	0x000057d0


	//----- nvinfo : EIATTR_COOP_GROUP_MASK_REGIDS
	.align		4
.L_40:
        /*0070*/ 	.byte	0x04, 0x29
        /*0072*/ 	.short	(.L_42 - .L_41)


	//   ....[0]....
.L_41:
        /*0074*/ 	.word	0xffffffff


	//   ....[1]....
        /*0078*/ 	.word	0xffffffff


	//   ....[2]....
        /*007c*/ 	.word	0xffffffff


	//   ....[3]....
        /*0080*/ 	.word	0xffffffff


	//   ....[4]....
        /*0084*/ 	.word	0xffffffff


	//   ....[5]....
        /*0088*/ 	.word	0xffffffff


	//   ....[6]....
        /*008c*/ 	.word	0xffffffff


	//   ....[7]....
        /*0090*/ 	.word	0xffffffff


	//   ....[8]....
        /*0094*/ 	.word	0xffffffff


	//   ....[9]....
        /*0098*/ 	.word	0xffffffff


	//   ....[10]....
        /*009c*/ 	.word	0xffffffff


	//   ....[11]....
        /*00a0*/ 	.word	0xffffffff


	//   ....[12]....
        /*00a4*/ 	.word	0xffffffff


	//   ....[13]....
        /*00a8*/ 	.word	0xffffffff


	//----- nvinfo : EIATTR_COOP_GROUP_INSTR_OFFSETS
	.align		4
.L_42:
        /*00ac*/ 	.byte	0x04, 0x28
        /*00ae*/ 	.short	(.L_44 - .L_43)


	//   ....[0]....
.L_43:
        /*00b0*/ 	.word	0x00000080


	//   ....[1]....
        /*00b4*/ 	.word	0x000004f0


	//   ....[2]....
        /*00b8*/ 	.word	0x000008d0


	//   ....[3]....
        /*00bc*/ 	.word	0x00000a70


	//   ....[4]....
        /*00c0*/ 	.word	0x00000b70


	//   ....[5]....
        /*00c4*/ 	.word	0x00000ce0


	//   ....[6]....
        /*00c8*/ 	.word	0x00000e80


	//   ....[7]....
        /*00cc*/ 	.word	0x00001030


	//   ....[8]....
        /*00d0*/ 	.word	0x000022d0


	//   ....[9]....
        /*00d4*/ 	.word	0x00003a90


	//   ....[10]....
        /*00d8*/ 	.word	0x00003ca0


	//   ....[11]....
        /*00dc*/ 	.word	0x00003cd0


	//   ....[12]....
        /*00e0*/ 	.word	0x00004630


	//   ....[13]....
        /*00e4*/ 	.word	0x00004860


	//----- nvinfo : EIATTR_VRC_CTA_INIT_COUNT
	.align		4
.L_44:
        /*00e8*/ 	.byte	0x02, 0x4a
        /*00ea*/ 	.byte	0x80
	.zero		1


	//----- nvinfo : EIATTR_SYSCALL_OFFSETS
	.align		4
        /*00ec*/ 	.byte	0x04, 0x46
        /*00ee*/ 	.short	(.L_46 - .L_45)


	//   ....[0]....
.L_45:
        /*00f0*/ 	.word	0x00006460


	//   ....[1]....
        /*00f4*/ 	.word	0x000065a0


	//   ....[2]....
        /*00f8*/ 	.word	0x00006dd0


	//   ....[3]....
        /*00fc*/ 	.word	0x00007b70


	//   ....[4]....
        /*0100*/ 	.word	0x000088c0


	//   ....[5]....
        /*0104*/ 	.word	0x00009630


	//----- nvinfo : EIATTR_MBARRIER_INSTR_OFFSETS
	.align		4
.L_46:
        /*0108*/ 	.byte	0x04, 0x39
        /*010a*/ 	.short	(.L_48 - .L_47)


	//   ....[0]....
.L_47:
        /*010c*/ 	.word	0x00000630
        /*0110*/ 	.word	0x000000ff
        /*0114*/ 	.word	0x00000000
        /*0118*/ 	.short	0x0100
        /*011a*/ 	.byte	0x04
	.zero		1


	//   ....[1]....
        /*011c*/ 	.word	0x00000640
        /*0120*/ 	.word	0x000000ff
        /*0124*/ 	.word	0x000000a0
        /*0128*/ 	.short	0x0100
        /*012a*/ 	.byte	0x04
	.zero		1


	//   ....[2]....
        /*012c*/ 	.word	0x00000650
        /*0130*/ 	.word	0x000000ff
        /*0134*/ 	.word	0x00000008
        /*0138*/ 	.short	0x0100
        /*013a*/ 	.byte	0x04
	.zero		1


	//   ....[3]....
        /*013c*/ 	.word	0x00000660
        /*0140*/ 	.word	0x000000ff
        /*0144*/ 	.word	0x000000a8
        /*0148*/ 	.short	0x0100
        /*014a*/ 	.byte	0x04
	.zero		1


	//   ....[4]....
        /*014c*/ 	.word	0x00000670
        /*0150*/ 	.word	0x000000ff
        /*0154*/ 	.word	0x00000010
        /*0158*/ 	.short	0x0100
        /*015a*/ 	.byte	0x04
	.zero		1


	//   ....[5]....
        /*015c*/ 	.word	0x00000680
        /*0160*/ 	.word	0x000000ff
        /*0164*/ 	.word	0x000000b0
        /*0168*/ 	.short	0x0100
        /*016a*/ 	.byte	0x04
	.zero		1


	//   ....[6]....
        /*016c*/ 	.word	0x00000690
        /*0170*/ 	.word	0x000000ff
        /*0174*/ 	.word	0x00000018
        /*0178*/ 	.short	0x0100
        /*017a*/ 	.byte	0x04
	.zero		1


	//   ....[7]....
        /*017c*/ 	.word	0x000006a0
        /*0180*/ 	.word	0x000000ff
        /*0184*/ 	.word	0x000000b8
        /*0188*/ 	.short	0x0100
        /*018a*/ 	.byte	0x04
	.zero		1


	//   ....[8]....
        /*018c*/ 	.word	0x000006b0
        /*0190*/ 	.word	0x000000ff
        /*0194*/ 	.word	0x00000020
        /*0198*/ 	.short	0x0100
        /*019a*/ 	.byte	0x04
	.zero		1


	//   ....[9]....
        /*019c*/ 	.word	0x000006c0
        /*01a0*/ 	.word	0x000000ff
        /*01a4*/ 	.word	0x000000c0
        /*01a8*/ 	.short	0x0100
        /*01aa*/ 	.byte	0x04
	.zero		1


	//   ....[10]....
        /*01ac*/ 	.word	0x000006d0
        /*01b0*/ 	.word	0x000000ff
        /*01b4*/ 	.word	0x00000028
        /*01b8*/ 	.short	0x0100
        /*01ba*/ 	.byte	0x04
	.zero		1


	//   ....[11]....
        /*01bc*/ 	.word	0x000006e0
        /*01c0*/ 	.word	0x000000ff
        /*01c4*/ 	.word	0x000000c8
        /*01c8*/ 	.short	0x0100
        /*01ca*/ 	.byte	0x04
	.zero		1


	//   ....[12]....
        /*01cc*/ 	.word	0x000006f0
        /*01d0*/ 	.word	0x000000ff
        /*01d4*/ 	.word	0x00000030
        /*01d8*/ 	.short	0x0100
        /*01da*/ 	.byte	0x04
	.zero		1


	//   ....[13]....
        /*01dc*/ 	.word	0x00000700
        /*01e0*/ 	.word	0x000000ff
        /*01e4*/ 	.word	0x000000d0
        /*01e8*/ 	.short	0x0100
        /*01ea*/ 	.byte	0x04
	.zero		1


	//   ....[14]....
        /*01ec*/ 	.word	0x00000710
        /*01f0*/ 	.word	0x000000ff
        /*01f4*/ 	.word	0x00000038
        /*01f8*/ 	.short	0x0100
        /*01fa*/ 	.byte	0x04
	.zero		1


	//   ....[15]....
        /*01fc*/ 	.word	0x00000720
        /*0200*/ 	.word	0x000000ff
        /*0204*/ 	.word	0x000000d8
        /*0208*/ 	.short	0x0100
        /*020a*/ 	.byte	0x04
	.zero		1


	//   ....[16]....
        /*020c*/ 	.word	0x00000730
        /*0210*/ 	.word	0x000000ff
        /*0214*/ 	.word	0x00000040
        /*0218*/ 	.short	0x0100
        /*021a*/ 	.byte	0x04
	.zero		1


	//   ....[17]....
        /*021c*/ 	.word	0x00000740
        /*0220*/ 	.word	0x000000ff
        /*0224*/ 	.word	0x000000e0
        /*0228*/ 	.short	0x0100
        /*022a*/ 	.byte	0x04
	.zero		1


	//   ....[18]....
        /*022c*/ 	.word	0x00000750
        /*0230*/ 	.word	0x000000ff
        /*0234*/ 	.word	0x00000048
        /*0238*/ 	.short	0x0100
        /*023a*/ 	.byte	0x04
	.zero		1


	//   ....[19]....
        /*023c*/ 	.word	0x00000760
        /*0240*/ 	.word	0x000000ff
        /*0244*/ 	.word	0x000000e8
        /*0248*/ 	.short	0x0100
        /*024a*/ 	.byte	0x04
	.zero		1


	//   ....[20]....
        /*024c*/ 	.word	0x00000770
        /*0250*/ 	.word	0x000000ff
        /*0254*/ 	.word	0x00000050
        /*0258*/ 	.short	0x0100
        /*025a*/ 	.byte	0x04
	.zero		1


	//   ....[21]....
        /*025c*/ 	.word	0x00000780
        /*0260*/ 	.word	0x000000ff
        /*0264*/ 	.word	0x000000f0
        /*0268*/ 	.short	0x0100
        /*026a*/ 	.byte	0x04
	.zero		1


	//   ....[22]....
        /*026c*/ 	.word	0x00000790
        /*0270*/ 	.word	0x000000ff
        /*0274*/ 	.word	0x00000058
        /*0278*/ 	.short	0x0100
        /*027a*/ 	.byte	0x04
	.zero		1


	//   ....[23]....
        /*027c*/ 	.word	0x000007a0
        /*0280*/ 	.word	0x000000ff
        /*0284*/ 	.word	0x000000f8
        /*0288*/ 	.short	0x0100
        /*028a*/ 	.byte	0x04
	.zero		1


	//   ....[24]....
        /*028c*/ 	.word	0x000007b0
        /*0290*/ 	.word	0x000000ff
        /*0294*/ 	.word	0x00000060
        /*0298*/ 	.short	0x0100
        /*029a*/ 	.byte	0x04
	.zero		1


	//   ....[25]....
        /*029c*/ 	.word	0x000007c0
        /*02a0*/ 	.word	0x000000ff
        /*02a4*/ 	.word	0x00000100
        /*02a8*/ 	.short	0x0100
        /*02aa*/ 	.byte	0x04
	.zero		1


	//   ....[26]....
        /*02ac*/ 	.word	0x000007d0
        /*02b0*/ 	.word	0x000000ff
        /*02b4*/ 	.word	0x00000068
        /*02b8*/ 	.short	0x0100
        /*02ba*/ 	.byte	0x04
	.zero		1


	//   ....[27]....
        /*02bc*/ 	.word	0x000007e0
        /*02c0*/ 	.word	0x000000ff
        /*02c4*/ 	.word	0x00000108
        /*02c8*/ 	.short	0x0100
        /*02ca*/ 	.byte	0x04
	.zero		1


	//   ....[28]....
        /*02cc*/ 	.word	0x000007f0
        /*02d0*/ 	.word	0x000000ff
        /*02d4*/ 	.word	0x00000070
        /*02d8*/ 	.short	0x0100
        /*02da*/ 	.byte	0x04
	.zero		1


	//   ....[29]....
        /*02dc*/ 	.word	0x00000800
        /*02e0*/ 	.word	0x000000ff
        /*02e4*/ 	.word	0x00000110
        /*02e8*/ 	.short	0x0100
        /*02ea*/ 	.byte	0x04
	.zero		1


	//   ....[30]....
        /*02ec*/ 	.word	0x00000810
        /*02f0*/ 	.word	0x000000ff
        /*02f4*/ 	.word	0x00000078
        /*02f8*/ 	.short	0x0100
        /*02fa*/ 	.byte	0x04
	.zero		1


	//   ....[31]....
        /*02fc*/ 	.word	0x00000820
        /*0300*/ 	.word	0x000000ff
        /*0304*/ 	.word	0x00000118
        /*0308*/ 	.short	0x0100
        /*030a*/ 	.byte	0x04
	.zero		1


	//   ....[32]....
        /*030c*/ 	.word	0x00000830
        /*0310*/ 	.word	0x000000ff
        /*0314*/ 	.word	0x00000080
        /*0318*/ 	.short	0x0100
        /*031a*/ 	.byte	0x04
	.zero		1


	//   ....[33]....
        /*031c*/ 	.word	0x00000840
        /*0320*/ 	.word	0x000000ff
        /*0324*/ 	.word	0x00000120
        /*0328*/ 	.short	0x0100
        /*032a*/ 	.byte	0x04
	.zero		1


	//   ....[34]....
        /*032c*/ 	.word	0x00000850
        /*0330*/ 	.word	0x000000ff
        /*0334*/ 	.word	0x00000088
        /*0338*/ 	.short	0x0100
        /*033a*/ 	.byte	0x04
	.zero		1


	//   ....[35]....
        /*033c*/ 	.word	0x00000860
        /*0340*/ 	.word	0x000000ff
        /*0344*/ 	.word	0x00000128
        /*0348*/ 	.short	0x0100
        /*034a*/ 	.byte	0x04
	.zero		1


	//   ....[36]....
        /*034c*/ 	.word	0x00000870
        /*0350*/ 	.word	0x000000ff
        /*0354*/ 	.word	0x00000090
        /*0358*/ 	.short	0x0100
        /*035a*/ 	.byte	0x04
	.zero		1


	//   ....[37]....
        /*035c*/ 	.word	0x00000880
        /*0360*/ 	.word	0x000000ff
        /*0364*/ 	.word	0x00000130
        /*0368*/ 	.short	0x0100
        /*036a*/ 	.byte	0x04
	.zero		1


	//   ....[38]....
        /*036c*/ 	.word	0x00000890
        /*0370*/ 	.word	0x000000ff
        /*0374*/ 	.word	0x00000098
        /*0378*/ 	.short	0x0100
        /*037a*/ 	.byte	0x04
	.zero		1


	//   ....[39]....
        /*037c*/ 	.word	0x000008a0
        /*0380*/ 	.word	0x000000ff
        /*0384*/ 	.word	0x00000138
        /*0388*/ 	.short	0x0100
        /*038a*/ 	.byte	0x04
	.zero		1


	//   ....[40]....
        /*038c*/ 	.word	0x000009e0
        /*0390*/ 	.word	0x000000ff
        /*0394*/ 	.word	0x00000140
        /*0398*/ 	.short	0x0100
        /*039a*/ 	.byte	0x04
	.zero		1


	//   ....[41]....
        /*039c*/ 	.word	0x000009f0
        /*03a0*/ 	.word	0x000000ff
        /*03a4*/ 	.word	0x00000160
        /*03a8*/ 	.short	0x0100
        /*03aa*/ 	.byte	0x04
	.zero		1


	//   ....[42]....
        /*03ac*/ 	.word	0x00000a00
        /*03b0*/ 	.word	0x000000ff
        /*03b4*/ 	.word	0x00000148
        /*03b8*/ 	.short	0x0100
        /*03ba*/ 	.byte	0x04
	.zero		1


	//   ....[43]....
        /*03bc*/ 	.word	0x00000a10
        /*03c0*/ 	.word	0x000000ff
        /*03c4*/ 	.word	0x00000168
        /*03c8*/ 	.short	0x0100
        /*03ca*/ 	.byte	0x04
	.zero		1


	//   ....[44]....
        /*03cc*/ 	.word	0x00000a20
        /*03d0*/ 	.word	0x000000ff
        /*03d4*/ 	.word	0x00000150
        /*03d8*/ 	.short	0x0100
        /*03da*/ 	.byte	0x04
	.zero		1


	//   ....[45]....
        /*03dc*/ 	.word	0x00000a30
        /*03e0*/ 	.word	0x000000ff
        /*03e4*/ 	.word	0x00000170
        /*03e8*/ 	.short	0x0100
        /*03ea*/ 	.byte	0x04
	.zero		1


	//   ....[46]....
        /*03ec*/ 	.word	0x00000a40
        /*03f0*/ 	.word	0x000000ff
        /*03f4*/ 	.word	0x00000158
        /*03f8*/ 	.short	0x0100
        /*03fa*/ 	.byte	0x04
	.zero		1


	//   ....[47]....
        /*03fc*/ 	.word	0x00000a50
        /*0400*/ 	.word	0x000000ff
        /*0404*/ 	.word	0x00000178
        /*0408*/ 	.short	0x0100
        /*040a*/ 	.byte	0x04
	.zero		1


	//   ....[48]....
        /*040c*/ 	.word	0x00000b40
        /*0410*/ 	.word	0x000000ff
        /*0414*/ 	.word	0x00000180
        /*0418*/ 	.short	0x0100
        /*041a*/ 	.byte	0x06
	.zero		1


	//   ....[49]....
        /*041c*/ 	.word	0x00000b50
        /*0420*/ 	.word	0x000000ff
        /*0424*/ 	.word	0x00000188
        /*0428*/ 	.short	0x0100
        /*042a*/ 	.byte	0x06
	.zero		1


	//   ....[50]....
        /*042c*/ 	.word	0x00000c90
        /*0430*/ 	.word	0x000000ff
        /*0434*/ 	.word	0x00000190
        /*0438*/ 	.short	0x0100
        /*043a*/ 	.byte	0x06
	.zero		1


	//   ....[51]....
        /*043c*/ 	.word	0x00000ca0
        /*0440*/ 	.word	0x000000ff
        /*0444*/ 	.word	0x000001a0
        /*0448*/ 	.short	0x0100
        /*044a*/ 	.byte	0x06
	.zero		1


	//   ....[52]....
        /*044c*/ 	.word	0x00000cb0
        /*0450*/ 	.word	0x000000ff
        /*0454*/ 	.word	0x00000198
        /*0458*/ 	.short	0x0100
        /*045a*/ 	.byte	0x06
	.zero		1


	//   ....[53]....
        /*045c*/ 	.word	0x00000cc0
        /*0460*/ 	.word	0x000000ff
        /*0464*/ 	.word	0x000001a8
        /*0468*/ 	.short	0x0100
        /*046a*/ 	.byte	0x06
	.zero		1


	//   ....[54]....
        /*046c*/ 	.word	0x00000df0
        /*0470*/ 	.word	0x000000ff
        /*0474*/ 	.word	0x000001b0
        /*0478*/ 	.short	0x0100
        /*047a*/ 	.byte	0x04
	.zero		1


	//   ....[55]....
        /*047c*/ 	.word	0x00000e00
        /*0480*/ 	.word	0x000000ff
        /*0484*/ 	.word	0x000001d0
        /*0488*/ 	.short	0x0100
        /*048a*/ 	.byte	0x04
	.zero		1


	//   ....[56]....
        /*048c*/ 	.word	0x00000e10
        /*0490*/ 	.word	0x000000ff
        /*0494*/ 	.word	0x000001b8
        /*0498*/ 	.short	0x0100
        /*049a*/ 	.byte	0x04
	.zero		1


	//   ....[57]....
        /*049c*/ 	.word	0x00000e20
        /*04a0*/ 	.word	0x000000ff
        /*04a4*/ 	.word	0x000001d8
        /*04a8*/ 	.short	0x0100
        /*04aa*/ 	.byte	0x04
	.zero		1


	//   ....[58]....
        /*04ac*/ 	.word	0x00000e30
        /*04b0*/ 	.word	0x000000ff
        /*04b4*/ 	.word	0x000001c0
        /*04b8*/ 	.short	0x0100
        /*04ba*/ 	.byte	0x04
	.zero		1


	//   ....[59]....
        /*04bc*/ 	.word	0x00000e40
        /*04c0*/ 	.word	0x000000ff
        /*04c4*/ 	.word	0x000001e0
        /*04c8*/ 	.short	0x0100
        /*04ca*/ 	.byte	0x04
	.zero		1


	//   ....[60]....
        /*04cc*/ 	.word	0x00000e50
        /*04d0*/ 	.word	0x000000ff
        /*04d4*/ 	.word	0x000001c8
        /*04d8*/ 	.short	0x0100
        /*04da*/ 	.byte	0x04
	.zero		1


	//   ....[61]....
        /*04dc*/ 	.word	0x00000e60
        /*04e0*/ 	.word	0x000000ff
        /*04e4*/ 	.word	0x000001e8
        /*04e8*/ 	.short	0x0100
        /*04ea*/ 	.byte	0x04
	.zero		1


	//   ....[62]....
        /*04ec*/ 	.word	0x00000f50
        /*04f0*/ 	.word	0x000000ff
        /*04f4*/ 	.word	0x000001f0
        /*04f8*/ 	.short	0x0100
        /*04fa*/ 	.byte	0x04
	.zero		1


	//   ....[63]....
        /*04fc*/ 	.word	0x00000f60
        /*0500*/ 	.word	0x000000ff
        /*0504*/ 	.word	0x00000200
        /*0508*/ 	.short	0x0100
        /*050a*/ 	.byte	0x04
	.zero		1


	//   ....[64]....
        /*050c*/ 	.word	0x00000f70
        /*0510*/ 	.word	0x000000ff
        /*0514*/ 	.word	0x000001f8
        /*0518*/ 	.short	0x0100
        /*051a*/ 	.byte	0x04
	.zero		1


	//   ....[65]....
        /*051c*/ 	.word	0x00000f80
        /*0520*/ 	.word	0x000000ff
        /*0524*/ 	.word	0x00000208
        /*0528*/ 	.short	0x0100
        /*052a*/ 	.byte	0x04
	.zero		1


	//   ....[66]....
        /*052c*/ 	.word	0x00001b50
        /*0530*/ 	.word	0x00000000
        /*0534*/ 	.word	0x00000200
        /*0538*/ 	.short	0x010a
        /*053a*/ 	.byte	0xff
	.zero		1


	//   ....[67]....
        /*053c*/ 	.word	0x00001b80
        /*0540*/ 	.word	0x00000000
        /*0544*/ 	.word	0x000001f0
        /*0548*/ 	.short	0x0101
        /*054a*/ 	.byte	0xff
	.zero		1


	//   ....[68]....
        /*054c*/ 	.word	0x00001c50
        /*0550*/ 	.word	0x000000ff
        /*0554*/ 	.word	0x000000a0
        /*0558*/ 	.short	0x010a
        /*055a*/ 	.byte	0x04
	.zero		1


	//   ....[69]....
        /*055c*/ 	.word	0x00001cd0
        /*0560*/ 	.word	0x000000ff
        /*0564*/ 	.word	0x000000a0
        /*0568*/ 	.short	0x010a
        /*056a*/ 	.byte	0x21
	.zero		1


	//   ....[70]....
        /*056c*/ 	.word	0x00001e60
        /*0570*/ 	.word	0x000000ff
        /*0574*/ 	.word	0x000000a0
        /*0578*/ 	.short	0x010a
        /*057a*/ 	.byte	0x08
	.zero		1


	//   ....[71]....
        /*057c*/ 	.word	0x00001f80
        /*0580*/ 	.word	0x000000ff
        /*0584*/ 	.word	0x00000188
        /*0588*/ 	.short	0x0101
        /*058a*/ 	.byte	0x06
	.zero		1


	//   ....[72]....
        /*058c*/ 	.word	0x00001fa0
        /*0590*/ 	.word	0x000000ff
        /*0594*/ 	.word	0x000000a0
        /*0598*/ 	.short	0x010a
        /*059a*/ 	.byte	0x04
	.zero		1


	//   ....[73]....
        /*059c*/ 	.word	0x00002020
        /*05a0*/ 	.word	0x000000ff
        /*05a4*/ 	.word	0x000000a0
        /*05a8*/ 	.short	0x010a
        /*05aa*/ 	.byte	0x11
	.zero		1


	//   ....[74]....
        /*05ac*/ 	.word	0x000021b0
        /*05b0*/ 	.word	0x000000ff
        /*05b4*/ 	.word	0x000000a0
        /*05b8*/ 	.short	0x010a
        /*05ba*/ 	.byte	0x07
	.zero		1


	//   ....[75]....
        /*05bc*/ 	.word	0x00002300
        /*05c0*/ 	.word	0x00000003
        /*05c4*/ 	.word	0x00000190
        /*05c8*/ 	.short	0x010a
        /*05ca*/ 	.byte	0xff
	.zero		1


	//   ....[76]....
        /*05cc*/ 	.word	0x00002450
        /*05d0*/ 	.word	0x00000000
        /*05d4*/ 	.word	0x00000000
        /*05d8*/ 	.short	0x0101
        /*05da*/ 	.byte	0xff
	.zero		1


	//   ....[77]....
        /*05dc*/ 	.word	0x00002a10
        /*05e0*/ 	.word	0x000000ff
        /*05e4*/ 	.word	0x00000000
        /*05e8*/ 	.short	0x010a
        /*05ea*/ 	.byte	0x04
	.zero		1


	//   ....[78]....
        /*05ec*/ 	.word	0x00002aa0
        /*05f0*/ 	.word	0x000000ff
        /*05f4*/ 	.word	0x00000000
        /*05f8*/ 	.short	0x010a
        /*05fa*/ 	.byte	0x05
	.zero		1


	//   ....[79]....
        /*05fc*/ 	.word	0x00002b30
        /*0600*/ 	.word	0x000000ff
        /*0604*/ 	.word	0x00000000
        /*0608*/ 	.short	0x010a
        /*060a*/ 	.byte	0x05
	.zero		1


	//   ....[80]....
        /*060c*/ 	.word	0x00002bc0
        /*0610*/ 	.word	0x000000ff
        /*0614*/ 	.word	0x00000000
        /*0618*/ 	.short	0x010a
        /*061a*/ 	.byte	0x05
	.zero		1


	//   ....[81]....
        /*061c*/ 	.word	0x00002c50
        /*0620*/ 	.word	0x000000ff
        /*0624*/ 	.word	0x00000000
        /*0628*/ 	.short	0x010a
        /*062a*/ 	.byte	0x05
	.zero		1


	//   ....[82]....
        /*062c*/ 	.word	0x00002ce0
        /*0630*/ 	.word	0x000000ff
        /*0634*/ 	.word	0x00000000
        /*0638*/ 	.short	0x010a
        /*063a*/ 	.byte	0x05
	.zero		1


	//   ....[83]....
        /*063c*/ 	.word	0x00002d70
        /*0640*/ 	.word	0x000000ff
        /*0644*/ 	.word	0x00000000
        /*0648*/ 	.short	0x010a
        /*064a*/ 	.byte	0x05
	.zero		1


	//   ....[84]....
        /*064c*/ 	.word	0x00002e00
        /*0650*/ 	.word	0x000000ff
        /*0654*/ 	.word	0x00000000
        /*0658*/ 	.short	0x010a
        /*065a*/ 	.byte	0x05
	.zero		1


	//   ....[85]....
        /*065c*/ 	.word	0x00002e90
        /*0660*/ 	.word	0x000000ff
        /*0664*/ 	.word	0x00000000
        /*0668*/ 	.short	0x010a
        /*066a*/ 	.byte	0x05
	.zero		1


	//   ....[86]....
        /*066c*/ 	.word	0x00002f20
        /*0670*/ 	.word	0x000000ff
        /*0674*/ 	.word	0x00000000
        /*0678*/ 	.short	0x010a
        /*067a*/ 	.byte	0x05
	.zero		1


	//   ....[87]....
        /*067c*/ 	.word	0x00002fb0
        /*0680*/ 	.word	0x000000ff
        /*0684*/ 	.word	0x00000000
        /*0688*/ 	.short	0x010a
        /*068a*/ 	.byte	0x05
	.zero		1


	//   ....[88]....
        /*068c*/ 	.word	0x00003040
        /*0690*/ 	.word	0x000000ff
        /*0694*/ 	.word	0x00000000
        /*0698*/ 	.short	0x010a
        /*069a*/ 	.byte	0x05
	.zero		1


	//   ....[89]....
        /*069c*/ 	.word	0x000030d0
        /*06a0*/ 	.word	0x000000ff
        /*06a4*/ 	.word	0x00000000
        /*06a8*/ 	.short	0x010a
        /*06aa*/ 	.byte	0x05
	.zero		1


	//   ....[90]....
        /*06ac*/ 	.word	0x00003160
        /*06b0*/ 	.word	0x000000ff
        /*06b4*/ 	.word	0x00000000
        /*06b8*/ 	.short	0x010a
        /*06ba*/ 	.byte	0x05
	.zero		1


	//   ....[91]....
        /*06bc*/ 	.word	0x000031f0
        /*06c0*/ 	.word	0x000000ff
        /*06c4*/ 	.word	0x00000000
        /*06c8*/ 	.short	0x010a
        /*06ca*/ 	.byte	0x05
	.zero		1


	//   ....[92]....
        /*06cc*/ 	.word	0x00003280
        /*06d0*/ 	.word	0x000000ff
        /*06d4*/ 	.word	0x00000000
        /*06d8*/ 	.short	0x010a
        /*06da*/ 	.byte	0x05
	.zero		1


	//   ....[93]....
        /*06dc*/ 	.word	0x00003310
        /*06e0*/ 	.word	0x000000ff
        /*06e4*/ 	.word	0x00000000
        /*06e8*/ 	.short	0x010a
        /*06ea*/ 	.byte	0x05
	.zero		1


	//   ....[94]....
        /*06ec*/ 	.word	0x000033a0
        /*06f0*/ 	.word	0x000000ff
        /*06f4*/ 	.word	0x00000000
        /*06f8*/ 	.short	0x010a
        /*06fa*/ 	.byte	0x05
	.zero		1


	//   ....[95]....
        /*06fc*/ 	.word	0x00003430
        /*0700*/ 	.word	0x000000ff
        /*0704*/ 	.word	0x00000000
        /*0708*/ 	.short	0x010a
        /*070a*/ 	.byte	0x05
	.zero		1


	//   ....[96]....
        /*070c*/ 	.word	0x000034d0
        /*0710*/ 	.word	0x00000000
        /*0714*/ 	.word	0x00000000
        /*0718*/ 	.short	0x010a
        /*071a*/ 	.byte	0xff
	.zero		1


	//   ....[97]....
        /*071c*/ 	.word	0x000035f0
        /*0720*/ 	.word	0x00000002
        /*0724*/ 	.word	0x000001f0
        /*0728*/ 	.short	0x010a
        /*072a*/ 	.byte	0xff
	.zero		1


	//   ....[98]....
        /*072c*/ 	.word	0x00003660
        /*0730*/ 	.word	0x00000002
        /*0734*/ 	.word	0x00000000
        /*0738*/ 	.short	0x0101
        /*073a*/ 	.byte	0xff
	.zero		1


	//   ....[99]....
        /*073c*/ 	.word	0x00003680
        /*0740*/ 	.word	0x000000ff
        /*0744*/ 	.word	0x000001a0
        /*0748*/ 	.short	0x010a
        /*074a*/ 	.byte	0x04
	.zero		1


	//   ....[100]....
        /*074c*/ 	.word	0x000037a0
        /*0750*/ 	.word	0x00000002
        /*0754*/ 	.word	0x00000190
        /*0758*/ 	.short	0x010a
        /*075a*/ 	.byte	0xff
	.zero		1


	//   ....[101]....
        /*075c*/ 	.word	0x000038a0
        /*0760*/ 	.word	0x00000002
        /*0764*/ 	.word	0x00000000
        /*0768*/ 	.short	0x0101
        /*076a*/ 	.byte	0xff
	.zero		1


	//   ....[102]....
        /*076c*/ 	.word	0x00003930
        /*0770*/ 	.word	0x000000ff
        /*0774*/ 	.word	0x000001a0
        /*0778*/ 	.short	0x0106
        /*077a*/ 	.byte	0x04
	.zero		1


	//   ....[103]....
        /*077c*/ 	.word	0x00003950
        /*0780*/ 	.word	0x000000ff
        /*0784*/ 	.word	0x000001a0
        /*0788*/ 	.short	0x010a
        /*078a*/ 	.byte	0x04
	.zero		1


	//   ....[104]....
        /*078c*/ 	.word	0x000039e0
        /*0790*/ 	.word	0x000000ff
        /*0794*/ 	.word	0x000001a0
        /*0798*/ 	.short	0x0106
        /*079a*/ 	.byte	0x07
	.zero		1


	//   ....[105]....
        /*079c*/ 	.word	0x00003a20
        /*07a0*/ 	.word	0x00000000
        /*07a4*/ 	.word	0x000001a0
        /*07a8*/ 	.short	0x010a
        /*07aa*/ 	.byte	0xff
	.zero		1


	//   ....[106]....
        /*07ac*/ 	.word	0x00003f10
        /*07b0*/ 	.word	0x00000000
        /*07b4*/ 	.word	0x00000190
        /*07b8*/ 	.short	0x010a
        /*07ba*/ 	.byte	0xff
	.zero		1


	//   ....[107]....
        /*07bc*/ 	.word	0x00004010
        /*07c0*/ 	.word	0x00000003
        /*07c4*/ 	.word	0x00000000
        /*07c8*/ 	.short	0x0101
        /*07ca*/ 	.byte	0xff
	.zero		1


	//   ....[108]....
        /*07cc*/ 	.word	0x00004020
        /*07d0*/ 	.word	0x000000ff
        /*07d4*/ 	.word	0x00000000
        /*07d8*/ 	.short	0x010a
        /*07da*/ 	.byte	0x04
	.zero		1


	//   ....[109]....
        /*07dc*/ 	.word	0x00004040
        /*07e0*/ 	.word	0x000000ff
        /*07e4*/ 	.word	0x000001d0
        /*07e8*/ 	.short	0x010a
        /*07ea*/ 	.byte	0x13
	.zero		1


	//   ....[110]....
        /*07ec*/ 	.word	0x00004180
        /*07f0*/ 	.word	0x000000ff
        /*07f4*/ 	.word	0x00000000
        /*07f8*/ 	.short	0x010a
        /*07fa*/ 	.byte	0x06
	.zero		1


	//   ....[111]....
        /*07fc*/ 	.word	0x00004280
        /*0800*/ 	.word	0x000000ff
        /*0804*/ 	.word	0x00000000
        /*0808*/ 	.short	0x010a
        /*080a*/ 	.byte	0x04
	.zero		1


	//   ....[112]....
        /*080c*/ 	.word	0x00004460
        /*0810*/ 	.word	0x000000ff
        /*0814*/ 	.word	0x00000000
        /*0818*/ 	.short	0x010a
        /*081a*/ 	.byte	0x04
	.zero		1


	//   ....[113]....
        /*081c*/ 	.word	0x000044f0
        /*0820*/ 	.word	0x000000ff
        /*0824*/ 	.word	0x00000000
        /*0828*/ 	.short	0x010a
        /*082a*/ 	.byte	0x05
	.zero		1


	//   ....[114]....
        /*082c*/ 	.word	0x00004580
        /*0830*/ 	.word	0x000000ff
        /*0834*/ 	.word	0x00000000
        /*0838*/ 	.short	0x010a
        /*083a*/ 	.byte	0x05
	.zero		1


	//   ....[115]....
        /*083c*/ 	.word	0x00004610
        /*0840*/ 	.word	0x000000ff
        /*0844*/ 	.word	0x00000000
        /*0848*/ 	.short	0x010a
        /*084a*/ 	.byte	0x04
	.zero		1


	//   ....[116]....
        /*084c*/ 	.word	0x00004ae0
        /*0850*/ 	.word	0x0000000c
        /*0854*/ 	.word	0x00000190
        /*0858*/ 	.short	0x010a
        /*085a*/ 	.byte	0xff
	.zero		1


	//   ....[117]....
        /*085c*/ 	.word	0x00004c50
        /*0860*/ 	.word	0x00000000
        /*0864*/ 	.word	0x00000000
        /*0868*/ 	.short	0x0101
        /*086a*/ 	.byte	0xff
	.zero		1


	//   ....[118]....
        /*086c*/ 	.word	0x000050e0
        /*0870*/ 	.word	0x000000ff
        /*0874*/ 	.word	0x00000188
        /*0878*/ 	.short	0x010a
        /*087a*/ 	.byte	0x15
	.zero		1


	//   ....[119]....
        /*087c*/ 	.word	0x00005260
        /*0880*/ 	.word	0x000000ff
        /*0884*/ 	.word	0x00000160
        /*0888*/ 	.short	0x010a
        /*088a*/ 	.byte	0x15
	.zero		1


	//   ....[120]....
        /*088c*/ 	.word	0x000053e0
        /*0890*/ 	.word	0x000000ff
        /*0894*/ 	.word	0x00000140
        /*0898*/ 	.short	0x010b
        /*089a*/ 	.byte	0x15
	.zero		1


	//   ....[121]....
        /*089c*/ 	.word	0x000053f0
        /*08a0*/ 	.word	0x000000ff
        /*08a4*/ 	.word	0x00000000
        /*08a8*/ 	.short	0x0101
        /*08aa*/ 	.byte	0x06
	.zero		1


	//   ....[122]....
        /*08ac*/ 	.word	0x00005400
        /*08b0*/ 	.word	0x000000ff
        /*08b4*/ 	.word	0x00000168
        /*08b8*/ 	.short	0x010a
        /*08ba*/ 	.byte	0x15
	.zero		1


	//   ....[123]....
        /*08bc*/ 	.word	0x00005560
        /*08c0*/ 	.word	0x000000ff
        /*08c4*/ 	.word	0x00000148
        /*08c8*/ 	.short	0x010b
        /*08ca*/ 	.byte	0x15
	.zero		1


	//   ....[124]....
        /*08cc*/ 	.word	0x00005570
        /*08d0*/ 	.word	0x000000ff
        /*08d4*/ 	.word	0x00000000
        /*08d8*/ 	.short	0x0101
        /*08da*/ 	.byte	0x06
	.zero		1


	//   ....[125]....
        /*08dc*/ 	.word	0x00005580
        /*08e0*/ 	.word	0x000000ff
        /*08e4*/ 	.word	0x00000170
        /*08e8*/ 	.short	0x010a
        /*08ea*/ 	.byte	0x15
	.zero		1


	//   ....[126]....
        /*08ec*/ 	.word	0x000056d0
        /*08f0*/ 	.word	0x000000ff
        /*08f4*/ 	.word	0x00000150
        /*08f8*/ 	.short	0x010b
        /*08fa*/ 	.byte	0x15
	.zero		1


	//   ....[127]....
        /*08fc*/ 	.word	0x000056e0
        /*0900*/ 	.word	0x000000ff
        /*0904*/ 	.word	0x00000000
        /*0908*/ 	.short	0x0101
        /*090a*/ 	.byte	0x06
	.zero		1


	//   ....[128]....
        /*090c*/ 	.word	0x000056f0
        /*0910*/ 	.word	0x000000ff
        /*0914*/ 	.word	0x00000178
        /*0918*/ 	.short	0x010a
        /*091a*/ 	.byte	0x15
	.zero		1


	//   ....[129]....
        /*091c*/ 	.word	0x000058f0
        /*0920*/ 	.word	0x000000ff
        /*0924*/ 	.word	0x00000158
        /*0928*/ 	.short	0x010b
        /*092a*/ 	.byte	0x15
	.zero		1


	//   ....[130]....
        /*092c*/ 	.word	0x00005900
        /*0930*/ 	.word	0x000000ff
        /*0934*/ 	.word	0x00000000
        /*0938*/ 	.short	0x0101
        /*093a*/ 	.byte	0x25
	.zero		1


	//   ....[131]....
        /*093c*/ 	.word	0x00005930
        /*0940*/ 	.word	0x000000ff
        /*0944*/ 	.word	0x00000160
        /*0948*/ 	.short	0x010a
        /*094a*/ 	.byte	0x15
	.zero		1


	//   ....[132]....
        /*094c*/ 	.word	0x00005950
        /*0950*/ 	.word	0x000000ff
        /*0954*/ 	.word	0x00000168
        /*0958*/ 	.short	0x010a
        /*095a*/ 	.byte	0x15
	.zero		1


	//   ....[133]....
        /*095c*/ 	.word	0x00005970
        /*0960*/ 	.word	0x000000ff
        /*0964*/ 	.word	0x00000170
        /*0968*/ 	.short	0x010a
        /*096a*/ 	.byte	0x15
	.zero		1


	//   ....[134]....
        /*096c*/ 	.word	0x000059b0
        /*0970*/ 	.word	0x00000000
        /*0974*/ 	.word	0x00000178
        /*0978*/ 	.short	0x010a
        /*097a*/ 	.byte	0xff
	.zero		1


	//   ....[135]....
        /*097c*/ 	.word	0x00005cf0
        /*0980*/ 	.word	0x00000003
        /*0984*/ 	.word	0x00000190
        /*0988*/ 	.short	0x010a
        /*098a*/ 	.byte	0xff
	.zero		1


	//   ....[136]....
        /*098c*/ 	.word	0x00005e70
        /*0990*/ 	.word	0x00000000
        /*0994*/ 	.word	0x00000000
        /*0998*/ 	.short	0x0101
        /*099a*/ 	.byte	0xff
	.zero		1


	//   ....[137]....
        /*099c*/ 	.word	0x00006990
        /*09a0*/ 	.word	0x00000002
        /*09a4*/ 	.word	0x00000140
        /*09a8*/ 	.short	0x010a
        /*09aa*/ 	.byte	0xff
	.zero		1


	//   ....[138]....
        /*09ac*/ 	.word	0x000069d0
        /*09b0*/ 	.word	0x00000034
        /*09b4*/ 	.word	0x000001b0
        /*09b8*/ 	.short	0x010a
        /*09ba*/ 	.byte	0xff
	.zero		1


	//   ....[139]....
        /*09bc*/ 	.word	0x00006b10
        /*09c0*/ 	.word	0x00000002
        /*09c4*/ 	.word	0x00000140
        /*09c8*/ 	.short	0x010a
        /*09ca*/ 	.byte	0xff
	.zero		1


	//   ....[140]....
        /*09cc*/ 	.word	0x00006c30
        /*09d0*/ 	.word	0x00000000
        /*09d4*/ 	.word	0x00000000
        /*09d8*/ 	.short	0x0101
        /*09da*/ 	.byte	0xff
	.zero		1


	//   ....[141]....
        /*09dc*/ 	.word	0x00006cb0
        /*09e0*/ 	.word	0x00000034
        /*09e4*/ 	.word	0x000001b0
        /*09e8*/ 	.short	0x010a
        /*09ea*/ 	.byte	0xff
	.zero		1


	//   ....[142]....
        /*09ec*/ 	.word	0x00007820
        /*09f0*/ 	.word	0x00000000
        /*09f4*/ 	.word	0x00000140
        /*09f8*/ 	.short	0x010a
        /*09fa*/ 	.byte	0xff
	.zero		1


	//   ....[143]....
        /*09fc*/ 	.word	0x000078d0
        /*0a00*/ 	.word	0x00000000
        /*0a04*/ 	.word	0x00000140
        /*0a08*/ 	.short	0x010a
        /*0a0a*/ 	.byte	0xff
	.zero		1


	//   ....[144]....
        /*0a0c*/ 	.word	0x000079f0
        /*0a10*/ 	.word	0x00000000
        /*0a14*/ 	.word	0x00000000
        /*0a18*/ 	.short	0x0101
        /*0a1a*/ 	.byte	0xff
	.zero		1


	//   ....[145]....
        /*0a1c*/ 	.word	0x00008560
        /*0a20*/ 	.word	0x00000000
        /*0a24*/ 	.word	0x00000140
        /*0a28*/ 	.short	0x010a
        /*0a2a*/ 	.byte	0xff
	.zero		1


	//   ....[146]....
        /*0a2c*/ 	.word	0x00008610
        /*0a30*/ 	.word	0x00000000
        /*0a34*/ 	.word	0x00000140
        /*0a38*/ 	.short	0x010a
        /*0a3a*/ 	.byte	0xff
	.zero		1


	//   ....[147]....
        /*0a3c*/ 	.word	0x00008740
        /*0a40*/ 	.word	0x00000000
        /*0a44*/ 	.word	0x00000000
        /*0a48*/ 	.short	0x0101
        /*0a4a*/ 	.byte	0xff
	.zero		1


	//   ....[148]....
        /*0a4c*/ 	.word	0x000092e0
        /*0a50*/ 	.word	0x00000000
        /*0a54*/ 	.word	0x00000140
        /*0a58*/ 	.short	0x010a
        /*0a5a*/ 	.byte	0xff
	.zero		1


	//   ....[149]....
        /*0a5c*/ 	.word	0x00009390
        /*0a60*/ 	.word	0x00000000
        /*0a64*/ 	.word	0x00000140
        /*0a68*/ 	.short	0x010a
        /*0a6a*/ 	.byte	0xff
	.zero		1


	//   ....[150]....
        /*0a6c*/ 	.word	0x000094b0
        /*0a70*/ 	.word	0x00000000
        /*0a74*/ 	.word	0x00000000
        /*0a78*/ 	.short	0x0101
        /*0a7a*/ 	.byte	0xff
	.zero		1


	//   ....[151]....
        /*0a7c*/ 	.word	0x000098c0
        /*0a80*/ 	.word	0x000000ff
        /*0a84*/ 	.word	0x00000000
        /*0a88*/ 	.short	0x0101
        /*0a8a*/ 	.byte	0x04
	.zero		1


	//   ....[152]....
        /*0a8c*/ 	.word	0x0000a1c0
        /*0a90*/ 	.word	0x00000000
        /*0a94*/ 	.word	0x00000200
        /*0a98*/ 	.short	0x010a
        /*0a9a*/ 	.byte	0xff
	.zero		1


	//   ....[153]....
        /*0a9c*/ 	.word	0x0000a220
        /*0aa0*/ 	.word	0x00000000
        /*0aa4*/ 	.word	0x000000a0
        /*0aa8*/ 	.short	0x010a
        /*0aaa*/ 	.byte	0xff
	.zero		1


	//   ....[154]....
        /*0aac*/ 	.word	0x0000a280
        /*0ab0*/ 	.word	0x00000000
        /*0ab4*/ 	.word	0x000000a0
        /*0ab8*/ 	.short	0x010a
        /*0aba*/ 	.byte	0xff
	.zero		1


	//   ....[155]....
        /*0abc*/ 	.word	0x0000a2d0
        /*0ac0*/ 	.word	0x00000003
        /*0ac4*/ 	.word	0x00000190
        /*0ac8*/ 	.short	0x010a
        /*0aca*/ 	.byte	0xff
	.zero		1


	//   ....[156]....
        /*0acc*/ 	.word	0x0000a330
        /*0ad0*/ 	.word	0x00000000
        /*0ad4*/ 	.word	0x00000000
        /*0ad8*/ 	.short	0x010a
        /*0ada*/ 	.byte	0xff
	.zero		1


	//   ....[157]....
        /*0adc*/ 	.word	0x0000a390
        /*0ae0*/ 	.word	0x00000000
        /*0ae4*/ 	.word	0x00000000
        /*0ae8*/ 	.short	0x010a
        /*0aea*/ 	.byte	0xff
	.zero		1


	//   ....[158]....
        /*0aec*/ 	.word	0x0000a3f0
        /*0af0*/ 	.word	0x00000000
        /*0af4*/ 	.word	0x00000000
        /*0af8*/ 	.short	0x010a
        /*0afa*/ 	.byte	0xff
	.zero		1


	//   ....[159]....
        /*0afc*/ 	.word	0x0000a450
        /*0b00*/ 	.word	0x00000000
        /*0b04*/ 	.word	0x00000000
        /*0b08*/ 	.short	0x010a
        /*0b0a*/ 	.byte	0xff
	.zero		1


	//   ....[160]....
        /*0b0c*/ 	.word	0x0000a4b0
        /*0b10*/ 	.word	0x00000000
        /*0b14*/ 	.word	0x00000000
        /*0b18*/ 	.short	0x010a
        /*0b1a*/ 	.byte	0xff
	.zero		1


	//   ....[161]....
        /*0b1c*/ 	.word	0x0000a510
        /*0b20*/ 	.word	0x00000000
        /*0b24*/ 	.word	0x00000000
        /*0b28*/ 	.short	0x010a
        /*0b2a*/ 	.byte	0xff
	.zero		1


	//   ....[162]....
        /*0b2c*/ 	.word	0x0000a570
        /*0b30*/ 	.word	0x00000000
        /*0b34*/ 	.word	0x00000000
        /*0b38*/ 	.short	0x010a
        /*0b3a*/ 	.byte	0xff
	.zero		1


	//   ....[163]....
        /*0b3c*/ 	.word	0x0000a5d0
        /*0b40*/ 	.word	0x00000000
        /*0b44*/ 	.word	0x00000000
        /*0b48*/ 	.short	0x010a
        /*0b4a*/ 	.byte	0xff
	.zero		1


	//   ....[164]....
        /*0b4c*/ 	.word	0x0000a630
        /*0b50*/ 	.word	0x00000000
        /*0b54*/ 	.word	0x00000000
        /*0b58*/ 	.short	0x010a
        /*0b5a*/ 	.byte	0xff
	.zero		1


	//   ....[165]....
        /*0b5c*/ 	.word	0x0000a690
        /*0b60*/ 	.word	0x00000000
        /*0b64*/ 	.word	0x00000000
        /*0b68*/ 	.short	0x010a
        /*0b6a*/ 	.byte	0xff
	.zero		1


	//   ....[166]....
        /*0b6c*/ 	.word	0x0000a6f0
        /*0b70*/ 	.word	0x00000000
        /*0b74*/ 	.word	0x00000000
        /*0b78*/ 	.short	0x010a
        /*0b7a*/ 	.byte	0xff
	.zero		1


	//   ....[167]....
        /*0b7c*/ 	.word	0x0000a750
        /*0b80*/ 	.word	0x00000000
        /*0b84*/ 	.word	0x00000000
        /*0b88*/ 	.short	0x010a
        /*0b8a*/ 	.byte	0xff
	.zero		1


	//   ....[168]....
        /*0b8c*/ 	.word	0x0000a7b0
        /*0b90*/ 	.word	0x00000000
        /*0b94*/ 	.word	0x00000000
        /*0b98*/ 	.short	0x010a
        /*0b9a*/ 	.byte	0xff
	.zero		1


	//   ....[169]....
        /*0b9c*/ 	.word	0x0000a810
        /*0ba0*/ 	.word	0x00000000
        /*0ba4*/ 	.word	0x00000000
        /*0ba8*/ 	.short	0x010a
        /*0baa*/ 	.byte	0xff
	.zero		1


	//   ....[170]....
        /*0bac*/ 	.word	0x0000a870
        /*0bb0*/ 	.word	0x00000000
        /*0bb4*/ 	.word	0x00000000
        /*0bb8*/ 	.short	0x010a
        /*0bba*/ 	.byte	0xff
	.zero		1


	//   ....[171]....
        /*0bbc*/ 	.word	0x0000a8d0
        /*0bc0*/ 	.word	0x00000000
        /*0bc4*/ 	.word	0x00000000
        /*0bc8*/ 	.short	0x010a
        /*0bca*/ 	.byte	0xff
	.zero		1


	//   ....[172]....
        /*0bcc*/ 	.word	0x0000a930
        /*0bd0*/ 	.word	0x00000000
        /*0bd4*/ 	.word	0x00000000
        /*0bd8*/ 	.short	0x010a
        /*0bda*/ 	.byte	0xff
	.zero		1


	//   ....[173]....
        /*0bdc*/ 	.word	0x0000a990
        /*0be0*/ 	.word	0x00000000
        /*0be4*/ 	.word	0x00000000
        /*0be8*/ 	.short	0x010a
        /*0bea*/ 	.byte	0xff
	.zero		1


	//   ....[174]....
        /*0bec*/ 	.word	0x0000a9f0
        /*0bf0*/ 	.word	0x00000000
        /*0bf4*/ 	.word	0x00000000
        /*0bf8*/ 	.short	0x010a
        /*0bfa*/ 	.byte	0xff
	.zero		1


	//   ....[175]....
        /*0bfc*/ 	.word	0x0000aa40
        /*0c00*/ 	.word	0x00000002
        /*0c04*/ 	.word	0x000001f0
        /*0c08*/ 	.short	0x010a
        /*0c0a*/ 	.byte	0xff
	.zero		1


	//   ....[176]....
        /*0c0c*/ 	.word	0x0000aaa0
        /*0c10*/ 	.word	0x00000002
        /*0c14*/ 	.word	0x000001a0
        /*0c18*/ 	.short	0x010a
        /*0c1a*/ 	.byte	0xff
	.zero		1


	//   ....[177]....
        /*0c1c*/ 	.word	0x0000aaf0
        /*0c20*/ 	.word	0x00000002
        /*0c24*/ 	.word	0x00000190
        /*0c28*/ 	.short	0x010a
        /*0c2a*/ 	.byte	0xff
	.zero		1


	//   ....[178]....
        /*0c2c*/ 	.word	0x0000ab50
        /*0c30*/ 	.word	0x00000000
        /*0c34*/ 	.word	0x000001a0
        /*0c38*/ 	.short	0x010a
        /*0c3a*/ 	.byte	0xff
	.zero		1


	//   ....[179]....
        /*0c3c*/ 	.word	0x0000aba0
        /*0c40*/ 	.word	0x00000000
        /*0c44*/ 	.word	0x00000190
        /*0c48*/ 	.short	0x010a
        /*0c4a*/ 	.byte	0xff
	.zero		1


	//   ....[180]....
        /*0c4c*/ 	.word	0x0000ac00
        /*0c50*/ 	.word	0x00000002
        /*0c54*/ 	.word	0x000001d0
        /*0c58*/ 	.short	0x010a
        /*0c5a*/ 	.byte	0xff
	.zero		1


	//   ....[181]....
        /*0c5c*/ 	.word	0x0000ac60
        /*0c60*/ 	.word	0x00000000
        /*0c64*/ 	.word	0x00000000
        /*0c68*/ 	.short	0x010a
        /*0c6a*/ 	.byte	0xff
	.zero		1


	//   ....[182]....
        /*0c6c*/ 	.word	0x0000acc0
        /*0c70*/ 	.word	0x00000000
        /*0c74*/ 	.word	0x00000000
        /*0c78*/ 	.short	0x010a
        /*0c7a*/ 	.byte	0xff
	.zero		1


	//   ....[183]....
        /*0c7c*/ 	.word	0x0000ad20
        /*0c80*/ 	.word	0x00000000
        /*0c84*/ 	.word	0x00000000
        /*0c88*/ 	.short	0x010a
        /*0c8a*/ 	.byte	0xff
	.zero		1


	//   ....[184]....
        /*0c8c*/ 	.word	0x0000ad80
        /*0c90*/ 	.word	0x00000000
        /*0c94*/ 	.word	0x00000000
        /*0c98*/ 	.short	0x010a
        /*0c9a*/ 	.byte	0xff
	.zero		1


	//   ....[185]....
        /*0c9c*/ 	.word	0x0000ade0
        /*0ca0*/ 	.word	0x00000000
        /*0ca4*/ 	.word	0x00000000
        /*0ca8*/ 	.short	0x010a
        /*0caa*/ 	.byte	0xff
	.zero		1


	//   ....[186]....
        /*0cac*/ 	.word	0x0000ae30
        /*0cb0*/ 	.word	0x0000000c
        /*0cb4*/ 	.word	0x00000190
        /*0cb8*/ 	.short	0x010a
        /*0cba*/ 	.byte	0xff
	.zero		1


	//   ....[187]....
        /*0cbc*/ 	.word	0x0000ae90
        /*0cc0*/ 	.word	0x00000000
        /*0cc4*/ 	.word	0x00000188
        /*0cc8*/ 	.short	0x010a
        /*0cca*/ 	.byte	0xff
	.zero		1


	//   ....[188]....
        /*0ccc*/ 	.word	0x0000aef0
        /*0cd0*/ 	.word	0x00000000
        /*0cd4*/ 	.word	0x00000160
        /*0cd8*/ 	.short	0x010a
        /*0cda*/ 	.byte	0xff
	.zero		1


	//   ....[189]....
        /*0cdc*/ 	.word	0x0000af50
        /*0ce0*/ 	.word	0x00000000
        /*0ce4*/ 	.word	0x00000168
        /*0ce8*/ 	.short	0x010a
        /*0cea*/ 	.byte	0xff
	.zero		1


	//   ....[190]....
        /*0cec*/ 	.word	0x0000afb0
        /*0cf0*/ 	.word	0x00000000
        /*0cf4*/ 	.word	0x00000170
        /*0cf8*/ 	.short	0x010a
        /*0cfa*/ 	.byte	0xff
	.zero		1


	//   ....[191]....
        /*0cfc*/ 	.word	0x0000b010
        /*0d00*/ 	.word	0x00000000
        /*0d04*/ 	.word	0x00000178
        /*0d08*/ 	.short	0x010a
        /*0d0a*/ 	.byte	0xff
	.zero		1


	//   ....[192]....
        /*0d0c*/ 	.word	0x0000b070
        /*0d10*/ 	.word	0x00000000
        /*0d14*/ 	.word	0x00000160
        /*0d18*/ 	.short	0x010a
        /*0d1a*/ 	.byte	0xff
	.zero		1


	//   ....[193]....
        /*0d1c*/ 	.word	0x0000b0d0
        /*0d20*/ 	.word	0x00000000
        /*0d24*/ 	.word	0x00000168
        /*0d28*/ 	.short	0x010a
        /*0d2a*/ 	.byte	0xff
	.zero		1


	//   ....[194]....
        /*0d2c*/ 	.word	0x0000b130
        /*0d30*/ 	.word	0x00000000
        /*0d34*/ 	.word	0x00000170
        /*0d38*/ 	.short	0x010a
        /*0d3a*/ 	.byte	0xff
	.zero		1


	//   ....[195]....
        /*0d3c*/ 	.word	0x0000b180
        /*0d40*/ 	.word	0x00000003
        /*0d44*/ 	.word	0x00000190
        /*0d48*/ 	.short	0x010a
        /*0d4a*/ 	.byte	0xff
	.zero		1


	//   ....[196]....
        /*0d4c*/ 	.word	0x0000b1d0
        /*0d50*/ 	.word	0x00000002
        /*0d54*/ 	.word	0x00000140
        /*0d58*/ 	.short	0x010a
        /*0d5a*/ 	.byte	0xff
	.zero		1


	//   ....[197]....
        /*0d5c*/ 	.word	0x0000b220
        /*0d60*/ 	.word	0x00000034
        /*0d64*/ 	.word	0x000001b0
        /*0d68*/ 	.short	0x010a
        /*0d6a*/ 	.byte	0xff
	.zero		1


	//   ....[198]....
        /*0d6c*/ 	.word	0x0000b270
        /*0d70*/ 	.word	0x00000000
        /*0d74*/ 	.word	0x00000140
        /*0d78*/ 	.short	0x010a
        /*0d7a*/ 	.byte	0xff
	.zero		1


	//   ....[199]....
        /*0d7c*/ 	.word	0x0000b2c0
        /*0d80*/ 	.word	0x00000000
        /*0d84*/ 	.word	0x00000140
        /*0d88*/ 	.short	0x010a
        /*0d8a*/ 	.byte	0xff
	.zero		1


	//   ....[200]....
        /*0d8c*/ 	.word	0x0000b310
        /*0d90*/ 	.word	0x00000000
        /*0d94*/ 	.word	0x00000140
        /*0d98*/ 	.short	0x010a
        /*0d9a*/ 	.byte	0xff
	.zero		1


	//----- nvinfo : EIATTR_NUM_MBARRIERS
	.align		4
.L_48:
        /*0d9c*/ 	.byte	0x03, 0x38
        /*0d9e*/ 	.short	0x0042


	//----- nvinfo : EIATTR_EXIT_INSTR_OFFSETS
	.align		4
        /*0da0*/ 	.byte	0x04, 0x1c
        /*0da2*/ 	.short	(.L_50 - .L_49)


	//   ....[0]....
.L_49:
        /*0da4*/ 	.word	0x00003500


	//   ....[1]....
        /*0da8*/ 	.word	0x000039f0


	//   ....[2]....
        /*0dac*/ 	.word	0x00003a50


	//   ....[3]....
        /*0db0*/ 	.word	0x00004870


	//   ....[4]....
        /*0db4*/ 	.word	0x000059e0


	//   ....[5]....
        /*0db8*/ 	.word	0x00005a20


	//   ....[6]....
        /*0dbc*/ 	.word	0x0000a1b0


	//----- nvinfo : EIATTR_MAX_THREADS
	.align		4
.L_50:
        /*0dc0*/ 	.byte	0x04, 0x05
        /*0dc2*/ 	.short	(.L_52 - .L_51)
.L_51:
        /*0dc4*/ 	.word	0x00000100
        /*0dc8*/ 	.word	0x00000001
        /*0dcc*/ 	.word	0x00000001


	//----- nvinfo : EIATTR_CRS_STACK_SIZE
	.align		4
.L_52:
        /*0dd0*/ 	.byte	0x04, 0x1e
        /*0dd2*/ 	.short	(.L_54 - .L_53)
.L_53:
        /*0dd4*/ 	.word	0x00000000


	//----- nvinfo : EIATTR_CBANK_PARAM_SIZE
	.align		4
.L_54:
        /*0dd8*/ 	.byte	0x03, 0x19
        /*0dda*/ 	.short	0x0800


	//----- nvinfo : EIATTR_PARAM_CBANK
	.align		4
        /*0ddc*/ 	.byte	0x04, 0x0a
        /*0dde*/ 	.short	(.L_56 - .L_55)
	.align		4
.L_55:
        /*0de0*/ 	.word	index@(.nv.constant0._ZN7cutlass13device_kernelINS_4gemm6kernel13GemmUniversalIN4cute5tupleIJiiiiEEENS1_10collective13CollectiveMmaINS1_35MainloopSm100TmaUmmaWarpSpecializedILi20ELi2ELi4ENS5_IJNS4_1CILi1EEENSA_ILi4EEESB_EEEEENS5_IJNSA_ILi64EEENSA_ILi256EEENSA_ILi32EEEEEEaNS5_IJlSB_lEEEaSJ_NS4_8TiledMMAINS4_8MMA_AtomIJNS4_15SM100_MMA_S8_SSIaaiLi64ELi256ELNS4_4UMMA5MajorE0ELSO_0ELNSN_8SaturateE0EEEEEENS4_6LayoutINS5_IJSB_SB_SB_EEENS5_IJNSA_ILi0EEESU_SU_EEEEENS5_IJNS4_10UnderscoreESX_SX_EEEEENS4_23SM90_TMA_LOAD_MULTICASTENS4_14ComposedLayoutINS4_7SwizzleILi1ELi4ELi3EEENS4_18smem_ptr_flag_bitsILi8EEENSS_INS5_IJNSA_ILi8EEESH_EEENS5_IJSH_SB_EEEEEEEvNS4_8identityENS4_13SM90_TMA_LOADES1A_vS1B_EENS_8epilogue10collective18CollectiveEpilogueINS1E_23Sm100TmaWarpSpecializedILi4ELi2ELi32ELb0ELb0EEEJSI_NS5_IJNSS_ISF_SB_EES1J_EEEaSJ_aSJ_NS1E_6fusion15FusionCallbacksIS1I_NS1L_17LinearCombinationIaiaiLNS_15FloatRoundStyleE2EEESI_S1K_JEEENS4_5SM1004TMEM4LOAD26SM100_TMEM_LOAD_16dp32b32xES1C_NS11_INS12_ILi2ELi4ELi3EEES15_NSS_INS5_IJS16_SF_EEENS5_IJSF_SB_EEEEEEENS4_39AutoVectorizingCopyWithAssumedAlignmentILi128EEENS4_14SM90_TMA_STOREES1Z_S21_S21_EEEvvEEEEvNT_6ParamsE)
        /*0de4*/ 	.short	0x0380
        /*0de6*/ 	.short	0x0800


	//----- nvinfo : EIATTR_SW_WAR
	.align		4
.L_56:
        /*0de8*/ 	.byte	0x04, 0x36
        /*0dea*/ 	.short	(.L_58 - .L_57)
.L_57:
        /*0dec*/ 	.word	0x00000008
.L_58:


//--------------------- .nv.callgraph             --------------------------
	.section	.nv.callgraph,"",@"SHT_CUDA_CALLGRAPH"
	.align	4
	.sectionentsize	8
	.align		4
        /*0000*/ 	.word	0x00000000
	.align		4
        /*0004*/ 	.word	0xffffffff
	.align		4
        /*0008*/ 	.word	index@(_ZN7cutlass13device_kernelINS_4gemm6kernel13GemmUniversalIN4cute5tupleIJiiiiEEENS1_10collective13CollectiveMmaINS1_35MainloopSm100TmaUmmaWarpSpecializedILi20ELi2ELi4ENS5_IJNS4_1CILi1EEENSA_ILi4EEESB_EEEEENS5_IJNSA_ILi64EEENSA_ILi256EEENSA_ILi32EEEEEEaNS5_IJlSB_lEEEaSJ_NS4_8TiledMMAINS4_8MMA_AtomIJNS4_15SM100_MMA_S8_SSIaaiLi64ELi256ELNS4_4UMMA5MajorE0ELSO_0ELNSN_8SaturateE0EEEEEENS4_6LayoutINS5_IJSB_SB_SB_EEENS5_IJNSA_ILi0EEESU_SU_EEEEENS5_IJNS4_10UnderscoreESX_SX_EEEEENS4_23SM90_TMA_LOAD_MULTICASTENS4_14ComposedLayoutINS4_7SwizzleILi1ELi4ELi3EEENS4_18smem_ptr_flag_bitsILi8EEENSS_INS5_IJNSA_ILi8EEESH_EEENS5_IJSH_SB_EEEEEEEvNS4_8identityENS4_13SM90_TMA_LOADES1A_vS1B_EENS_8epilogue10collective18CollectiveEpilogueINS1E_23Sm100TmaWarpSpecializedILi4ELi2ELi32ELb0ELb0EEEJSI_NS5_IJNSS_ISF_SB_EES1J_EEEaSJ_aSJ_NS1E_6fusion15FusionCallbacksIS1I_NS1L_17LinearCombinationIaiaiLNS_15FloatRoundStyleE2EEESI_S1K_JEEENS4_5SM1004TMEM4LOAD26SM100_TMEM_LOAD_16dp32b32xES1C_NS11_INS12_ILi2ELi4ELi3EEES15_NSS_INS5_IJS16_SF_EEENS5_IJSF_SB_EEEEEEENS4_39AutoVectorizingCopyWithAssumedAlignmentILi128EEENS4_14SM90_TMA_STOREES1Z_S21_S21_EEEvvEEEEvNT_6ParamsE)
	.align		4
        /*000c*/ 	.word	index@(__assertfail)
	.align		4
        /*0010*/ 	.word	0x00000000
	.align		4
        /*0014*/ 	.word	0xfffffffe
	.align		4
        /*0018*/ 	.word	0x00000000
	.align		4
        /*001c*/ 	.word	0xfffffffd
	.align		4
        /*0020*/ 	.word	0x00000000
	.align		4
        /*0024*/ 	.word	0xfffffffc


//--------------------- .nv.constant4             --------------------------
	.section	.nv.constant4,"a",@progbits
	.align	8
	.align		8
.nv.constant4:
        /*0000*/ 	.dword	__assertfail
	.align		8
        /*0008*/ 	.dword	__unnamed_1
	.align		8
        /*0010*/ 	.dword	__unnamed_2
	.align		8
        /*0018*/ 	.dword	__unnamed_3
	.align		8
        /*0020*/ 	.dword	_ZN40_INTERNAL_9ab57457_4_k_cu_282ef2b7_234114cuda3std3__45__cpo5beginE
	.align		8
        /*0028*/ 	.dword	_ZN40_INTERNAL_9ab57457_4_k_cu_282ef2b7_234114cuda3std3__45__cpo3endE
	.align		8
        /*0030*/ 	.dword	_ZN40_INTERNAL_9ab57457_4_k_cu_282ef2b7_234114cuda3std3__45__cpo6cbeginE
	.align		8
        /*0038*/ 	.dword	_ZN40_INTERNAL_9ab57457_4_k_cu_282ef2b7_234114cuda3std3__45__cpo4cendE
	.align		8
        /*0040*/ 	.dword	_ZN40_INTERNAL_9ab57457_4_k_cu_282ef2b7_234114cuda3std3__442_GLOBAL__N__9ab57457_4_k_cu_282ef2b7_234116ignoreE
	.align		8
        /*0048*/ 	.dword	_ZN40_INTERNAL_9ab57457_4_k_cu_282ef2b7_234114cuda3std3__419piecewise_constructE
	.align		8
        /*0050*/ 	.dword	_ZN40_INTERNAL_9ab57457_4_k_cu_282ef2b7_234114cuda3std3__48in_placeE
	.align		8
        /*0058*/ 	.dword	_ZN40_INTERNAL_9ab57457_4_k_cu_282ef2b7_234114cuda3std6ranges3__45__cpo4swapE
	.align		8
        /*0060*/ 	.dword	_ZN40_INTERNAL_9ab57457_4_k_cu_282ef2b7_234114cuda3std6ranges3__45__cpo9iter_moveE
	.align		8
        /*0068*/ 	.dword	_ZN40_INTERNAL_9ab57457_4_k_cu_282ef2b7_234114cute7productE
	.align		8
        /*0070*/ 	.dword	_ZN40_INTERNAL_9ab57457_4_k_cu_282ef2b7_234114cute1_E
	.align		8
        /*0078*/ 	.dword	$str$25
	.align		8
        /*0080*/ 	.dword	$str$26
	.align		8
        /*0088*/ 	.dword	$str$27
	.align		8
        /*0090*/ 	.dword	$str$28


//--------------------- .text._ZN7cutlass13device_kernelINS_4gemm6kernel13GemmUniversalIN4cute5tupleIJiiiiEEENS1_10collective13CollectiveMmaINS1_35MainloopSm100TmaUmmaWarpSpecializedILi20ELi2ELi4ENS5_IJNS4_1CILi1EEENSA_ILi4EEESB_EEEEENS5_IJNSA_ILi64EEENSA_ILi256EEENSA_ILi32EEEEEEaNS5_IJlSB_lEEEaSJ_NS4_8TiledMMAINS4_8MMA_AtomIJNS4_15SM100_MMA_S8_SSIaaiLi64ELi256ELNS4_4UMMA5MajorE0ELSO_0ELNSN_8SaturateE0EEEEEENS4_6LayoutINS5_IJSB_SB_SB_EEENS5_IJNSA_ILi0EEESU_SU_EEEEENS5_IJNS4_10UnderscoreESX_SX_EEEEENS4_23SM90_TMA_LOAD_MULTICASTENS4_14ComposedLayoutINS4_7SwizzleILi1ELi4ELi3EEENS4_18smem_ptr_flag_bitsILi8EEENSS_INS5_IJNSA_ILi8EEESH_EEENS5_IJSH_SB_EEEEEEEvNS4_8identityENS4_13SM90_TMA_LOADES1A_vS1B_EENS_8epilogue10collective18CollectiveEpilogueINS1E_23Sm100TmaWarpSpecializedILi4ELi2ELi32ELb0ELb0EEEJSI_NS5_IJNSS_ISF_SB_EES1J_EEEaSJ_aSJ_NS1E_6fusion15FusionCallbacksIS1I_NS1L_17LinearCombinationIaiaiLNS_15FloatRoundStyleE2EEESI_S1K_JEEENS4_5SM1004TMEM4LOAD26SM100_TMEM_LOAD_16dp32b32xES1C_NS11_INS12_ILi2ELi4ELi3EEES15_NSS_INS5_IJS16_SF_EEENS5_IJSF_SB_EEEEEEENS4_39AutoVectorizingCopyWithAssumedAlignmentILi128EEENS4_14SM90_TMA_STOREES1Z_S21_S21_EEEvvEEEEvNT_6ParamsE --------------------------
	.section	.text._ZN7cutlass13device_kernelINS_4gemm6kernel13GemmUniversalIN4cute5tupleIJiiiiEEENS1_10collective13CollectiveMmaINS1_35MainloopSm100TmaUmmaWarpSpecializedILi20ELi2ELi4ENS5_IJNS4_1CILi1EEENSA_ILi4EEESB_EEEEENS5_IJNSA_ILi64EEENSA_ILi256EEENSA_ILi32EEEEEEaNS5_IJlSB_lEEEaSJ_NS4_8TiledMMAINS4_8MMA_AtomIJNS4_15SM100_MMA_S8_SSIaaiLi64ELi256ELNS4_4UMMA5MajorE0ELSO_0ELNSN_8SaturateE0EEEEEENS4_6LayoutINS5_IJSB_SB_SB_EEENS5_IJNSA_ILi0EEESU_SU_EEEEENS5_IJNS4_10UnderscoreESX_SX_EEEEENS4_23SM90_TMA_LOAD_MULTICASTENS4_14ComposedLayoutINS4_7SwizzleILi1ELi4ELi3EEENS4_18smem_ptr_flag_bitsILi8EEENSS_INS5_IJNSA_ILi8EEESH_EEENS5_IJSH_SB_EEEEEEEvNS4_8identityENS4_13SM90_TMA_LOADES1A_vS1B_EENS_8epilogue10collective18CollectiveEpilogueINS1E_23Sm100TmaWarpSpecializedILi4ELi2ELi32ELb0ELb0EEEJSI_NS5_IJNSS_ISF_SB_EES1J_EEEaSJ_aSJ_NS1E_6fusion15FusionCallbacksIS1I_NS1L_17LinearCombinationIaiaiLNS_15FloatRoundStyleE2EEESI_S1K_JEEENS4_5SM1004TMEM4LOAD26SM100_TMEM_LOAD_16dp32b32xES1C_NS11_INS12_ILi2ELi4ELi3EEES15_NSS_INS5_IJS16_SF_EEENS5_IJSF_SB_EEEEEEENS4_39AutoVectorizingCopyWithAssumedAlignmentILi128EEENS4_14SM90_TMA_STOREES1Z_S21_S21_EEEvvEEEEvNT_6ParamsE,"ax",@progbits
	.align	128
.text._ZN7cutlass13device_kernelINS_4gemm6kernel13GemmUniversalIN4cute5tupleIJiiiiEEENS1_10collective13CollectiveMmaINS1_35MainloopSm100TmaUmmaWarpSpecializedILi20ELi2ELi4ENS5_IJNS4_1CILi1EEENSA_ILi4EEESB_EEEEENS5_IJNSA_ILi64EEENSA_ILi256EEENSA_ILi32EEEEEEaNS5_IJlSB_lEEEaSJ_NS4_8TiledMMAINS4_8MMA_AtomIJNS4_15SM100_MMA_S8_SSIaaiLi64ELi256ELNS4_4UMMA5MajorE0ELSO_0ELNSN_8SaturateE0EEEEEENS4_6LayoutINS5_IJSB_SB_SB_EEENS5_IJNSA_ILi0EEESU_SU_EEEEENS5_IJNS4_10UnderscoreESX_SX_EEEEENS4_23SM90_TMA_LOAD_MULTICASTENS4_14ComposedLayoutINS4_7SwizzleILi1ELi4ELi3EEENS4_18smem_ptr_flag_bitsILi8EEENSS_INS5_IJNSA_ILi8EEESH_EEENS5_IJSH_SB_EEEEEEEvNS4_8identityENS4_13SM90_TMA_LOADES1A_vS1B_EENS_8epilogue10collective18CollectiveEpilogueINS1E_23Sm100TmaWarpSpecializedILi4ELi2ELi32ELb0ELb0EEEJSI_NS5_IJNSS_ISF_SB_EES1J_EEEaSJ_aSJ_NS1E_6fusion15FusionCallbacksIS1I_NS1L_17LinearCombinationIaiaiLNS_15FloatRoundStyleE2EEESI_S1K_JEEENS4_5SM1004TMEM4LOAD26SM100_TMEM_LOAD_16dp32b32xES1C_NS11_INS12_ILi2ELi4ELi3EEES15_NSS_INS5_IJS16_SF_EEENS5_IJSF_SB_EEEEEEENS4_39AutoVectorizingCopyWithAssumedAlignmentILi128EEENS4_14SM90_TMA_STOREES1Z_S21_S21_EEEvvEEEEvNT_6ParamsE:
        .type           _ZN7cutlass13device_kernelINS_4gemm6kernel13GemmUniversalIN4cute5tupleIJiiiiEEENS1_10collective13CollectiveMmaINS1_35MainloopSm100TmaUmmaWarpSpecializedILi20ELi2ELi4ENS5_IJNS4_1CILi1EEENSA_ILi4EEESB_EEEEENS5_IJNSA_ILi64EEENSA_ILi256EEENSA_ILi32EEEEEEaNS5_IJlSB_lEEEaSJ_NS4_8TiledMMAINS4_8MMA_AtomIJNS4_15SM100_MMA_S8_SSIaaiLi64ELi256ELNS4_4UMMA5MajorE0ELSO_0ELNSN_8SaturateE0EEEEEENS4_6LayoutINS5_IJSB_SB_SB_EEENS5_IJNSA_ILi0EEESU_SU_EEEEENS5_IJNS4_10UnderscoreESX_SX_EEEEENS4_23SM90_TMA_LOAD_MULTICASTENS4_14ComposedLayoutINS4_7SwizzleILi1ELi4ELi3EEENS4_18smem_ptr_flag_bitsILi8EEENSS_INS5_IJNSA_ILi8EEESH_EEENS5_IJSH_SB_EEEEEEEvNS4_8identityENS4_13SM90_TMA_LOADES1A_vS1B_EENS_8epilogue10collective18CollectiveEpilogueINS1E_23Sm100TmaWarpSpecializedILi4ELi2ELi32ELb0ELb0EEEJSI_NS5_IJNSS_ISF_SB_EES1J_EEEaSJ_aSJ_NS1E_6fusion15FusionCallbacksIS1I_NS1L_17LinearCombinationIaiaiLNS_15FloatRoundStyleE2EEESI_S1K_JEEENS4_5SM1004TMEM4LOAD26SM100_TMEM_LOAD_16dp32b32xES1C_NS11_INS12_ILi2ELi4ELi3EEES15_NSS_INS5_IJS16_SF_EEENS5_IJSF_SB_EEEEEEENS4_39AutoVectorizingCopyWithAssumedAlignmentILi128EEENS4_14SM90_TMA_STOREES1Z_S21_S21_EEEvvEEEEvNT_6ParamsE,@function
        .size           _ZN7cutlass13device_kernelINS_4gemm6kernel13GemmUniversalIN4cute5tupleIJiiiiEEENS1_10collective13CollectiveMmaINS1_35MainloopSm100TmaUmmaWarpSpecializedILi20ELi2ELi4ENS5_IJNS4_1CILi1EEENSA_ILi4EEESB_EEEEENS5_IJNSA_ILi64EEENSA_ILi256EEENSA_ILi32EEEEEEaNS5_IJlSB_lEEEaSJ_NS4_8TiledMMAINS4_8MMA_AtomIJNS4_15SM100_MMA_S8_SSIaaiLi64ELi256ELNS4_4UMMA5MajorE0ELSO_0ELNSN_8SaturateE0EEEEEENS4_6LayoutINS5_IJSB_SB_SB_EEENS5_IJNSA_ILi0EEESU_SU_EEEEENS5_IJNS4_10UnderscoreESX_SX_EEEEENS4_23SM90_TMA_LOAD_MULTICASTENS4_14ComposedLayoutINS4_7SwizzleILi1ELi4ELi3EEENS4_18smem_ptr_flag_bitsILi8EEENSS_INS5_IJNSA_ILi8EEESH_EEENS5_IJSH_SB_EEEEEEEvNS4_8identityENS4_13SM90_TMA_LOADES1A_vS1B_EENS_8epilogue10collective18CollectiveEpilogueINS1E_23Sm100TmaWarpSpecializedILi4ELi2ELi32ELb0ELb0EEEJSI_NS5_IJNSS_ISF_SB_EES1J_EEEaSJ_aSJ_NS1E_6fusion15FusionCallbacksIS1I_NS1L_17LinearCombinationIaiaiLNS_15FloatRoundStyleE2EEESI_S1K_JEEENS4_5SM1004TMEM4LOAD26SM100_TMEM_LOAD_16dp32b32xES1C_NS11_INS12_ILi2ELi4ELi3EEES15_NSS_INS5_IJS16_SF_EEENS5_IJSF_SB_EEEEEEENS4_39AutoVectorizingCopyWithAssumedAlignmentILi128EEENS4_14SM90_TMA_STOREES1Z_S21_S21_EEEvvEEEEvNT_6ParamsE,(.L_x_226 - _ZN7cutlass13device_kernelINS_4gemm6kernel13GemmUniversalIN4cute5tupleIJiiiiEEENS1_10collective13CollectiveMmaINS1_35MainloopSm100TmaUmmaWarpSpecializedILi20ELi2ELi4ENS5_IJNS4_1CILi1EEENSA_ILi4EEESB_EEEEENS5_IJNSA_ILi64EEENSA_ILi256EEENSA_ILi32EEEEEEaNS5_IJlSB_lEEEaSJ_NS4_8TiledMMAINS4_8MMA_AtomIJNS4_15SM100_MMA_S8_SSIaaiLi64ELi256ELNS4_4UMMA5MajorE0ELSO_0ELNSN_8SaturateE0EEEEEENS4_6LayoutINS5_IJSB_SB_SB_EEENS5_IJNSA_ILi0EEESU_SU_EEEEENS5_IJNS4_10UnderscoreESX_SX_EEEEENS4_23SM90_TMA_LOAD_MULTICASTENS4_14ComposedLayoutINS4_7SwizzleILi1ELi4ELi3EEENS4_18smem_ptr_flag_bitsILi8EEENSS_INS5_IJNSA_ILi8EEESH_EEENS5_IJSH_SB_EEEEEEEvNS4_8identityENS4_13SM90_TMA_LOADES1A_vS1B_EENS_8epilogue10collective18CollectiveEpilogueINS1E_23Sm100TmaWarpSpecializedILi4ELi2ELi32ELb0ELb0EEEJSI_NS5_IJNSS_ISF_SB_EES1J_EEEaSJ_aSJ_NS1E_6fusion15FusionCallbacksIS1I_NS1L_17LinearCombinationIaiaiLNS_15FloatRoundStyleE2EEESI_S1K_JEEENS4_5SM1004TMEM4LOAD26SM100_TMEM_LOAD_16dp32b32xES1C_NS11_INS12_ILi2ELi4ELi3EEES15_NSS_INS5_IJS16_SF_EEENS5_IJSF_SB_EEEEEEENS4_39AutoVectorizingCopyWithAssumedAlignmentILi128EEENS4_14SM90_TMA_STOREES1Z_S21_S21_EEEvvEEEEvNT_6ParamsE)
        .other          _ZN7cutlass13device_kernelINS_4gemm6kernel13GemmUniversalIN4cute5tupleIJiiiiEEENS1_10collective13CollectiveMmaINS1_35MainloopSm100TmaUmmaWarpSpecializedILi20ELi2ELi4ENS5_IJNS4_1CILi1EEENSA_ILi4EEESB_EEEEENS5_IJNSA_ILi64EEENSA_ILi256EEENSA_ILi32EEEEEEaNS5_IJlSB_lEEEaSJ_NS4_8TiledMMAINS4_8MMA_AtomIJNS4_15SM100_MMA_S8_SSIaaiLi64ELi256ELNS4_4UMMA5MajorE0ELSO_0ELNSN_8SaturateE0EEEEEENS4_6LayoutINS5_IJSB_SB_SB_EEENS5_IJNSA_ILi0EEESU_SU_EEEEENS5_IJNS4_10UnderscoreESX_SX_EEEEENS4_23SM90_TMA_LOAD_MULTICASTENS4_14ComposedLayoutINS4_7SwizzleILi1ELi4ELi3EEENS4_18smem_ptr_flag_bitsILi8EEENSS_INS5_IJNSA_ILi8EEESH_EEENS5_IJSH_SB_EEEEEEEvNS4_8identityENS4_13SM90_TMA_LOADES1A_vS1B_EENS_8epilogue10collective18CollectiveEpilogueINS1E_23Sm100TmaWarpSpecializedILi4ELi2ELi32ELb0ELb0EEEJSI_NS5_IJNSS_ISF_SB_EES1J_EEEaSJ_aSJ_NS1E_6fusion15FusionCallbacksIS1I_NS1L_17LinearCombinationIaiaiLNS_15FloatRoundStyleE2EEESI_S1K_JEEENS4_5SM1004TMEM4LOAD26SM100_TMEM_LOAD_16dp32b32xES1C_NS11_INS12_ILi2ELi4ELi3EEES15_NSS_INS5_IJS16_SF_EEENS5_IJSF_SB_EEEEEEENS4_39AutoVectorizingCopyWithAssumedAlignmentILi128EEENS4_14SM90_TMA_STOREES1Z_S21_S21_EEEvvEEEEvNT_6ParamsE,@"STO_CUDA_ENTRY STV_DEFAULT"
_ZN7cutlass13device_kernelINS_4gemm6kernel13GemmUniversalIN4cute5tupleIJiiiiEEENS1_10collective13CollectiveMmaINS1_35MainloopSm100TmaUmmaWarpSpecializedILi20ELi2ELi4ENS5_IJNS4_1CILi1EEENSA_ILi4EEESB_EEEEENS5_IJNSA_ILi64EEENSA_ILi256EEENSA_ILi32EEEEEEaNS5_IJlSB_lEEEaSJ_NS4_8TiledMMAINS4_8MMA_AtomIJNS4_15SM100_MMA_S8_SSIaaiLi64ELi256ELNS4_4UMMA5MajorE0ELSO_0ELNSN_8SaturateE0EEEEEENS4_6LayoutINS5_IJSB_SB_SB_EEENS5_IJNSA_ILi0EEESU_SU_EEEEENS5_IJNS4_10UnderscoreESX_SX_EEEEENS4_23SM90_TMA_LOAD_MULTICASTENS4_14ComposedLayoutINS4_7SwizzleILi1ELi4ELi3EEENS4_18smem_ptr_flag_bitsILi8EEENSS_INS5_IJNSA_ILi8EEESH_EEENS5_IJSH_SB_EEEEEEEvNS4_8identityENS4_13SM90_TMA_LOADES1A_vS1B_EENS_8epilogue10collective18CollectiveEpilogueINS1E_23Sm100TmaWarpSpecializedILi4ELi2ELi32ELb0ELb0EEEJSI_NS5_IJNSS_ISF_SB_EES1J_EEEaSJ_aSJ_NS1E_6fusion15FusionCallbacksIS1I_NS1L_17LinearCombinationIaiaiLNS_15FloatRoundStyleE2EEESI_S1K_JEEENS4_5SM1004TMEM4LOAD26SM100_TMEM_LOAD_16dp32b32xES1C_NS11_INS12_ILi2ELi4ELi3EEES15_NSS_INS5_IJS16_SF_EEENS5_IJSF_SB_EEEEEEENS4_39AutoVectorizingCopyWithAssumedAlignmentILi128EEENS4_14SM90_TMA_STOREES1Z_S21_S21_EEEvvEEEEvNT_6ParamsE:
[----:B------:R-:W1:Y:S01]  /*0000*/  LDC R1, c[0x0][0x37c] ;  /* 0x0000df00ff017b82 */ /* 0x000e620000000800 */
[----:B------:R-:W2:Y:S01]  /*0010*/  S2R R85, SR_TID.X ;  /* 0x0000000000557919 */ /* 0x000ea20000002100 */
[----:B------:R-:W3:Y:S01]  /*0020*/  LDCU.64 UR8, c[0x0][0x890] ;  /* 0x00011200ff0877ac */ /* 0x000ee20008000a00 */
[----:B------:R-:W-:Y:S02]  /*0030*/  PRMT R74, RZ, 0x7610, R74 ;  /* 0x00007610ff4a7816 */ /* 0x000fe4000000004a */
[----:B------:R-:W-:Y:S01]  /*0040*/  ELECT P3, URZ, PT ;  /* 0x0000000000ff782f */ /* 0x000fe20003860000 */
[----:B---3--:R-:W-:-:S04]  /*0050*/  UISETP.NE.U32.AND UP0, UPT, UR8, URZ, UPT ;  /* 0x000000ff0800728c */ /* 0x008fc8000bf05070 */
[----:B------:R-:W-:Y:S01]  /*0060*/  UISETP.NE.AND.EX UP0, UPT, UR9, URZ, UPT, UP0 ;  /* 0x000000ff0900728c */ /* 0x000fe2000bf05300 */
[----:B--2---:R-:W-:-:S05]  /*0070*/  SHF.R.U32.HI R75, RZ, 0x5, R85 ;  /* 0x00000005ff4b7819 */ /* 0x004fca0000011655 */
[----:B------:R-:W2:Y:S02]  /*0080*/  SHFL.IDX PT, R0, R75, RZ, 0x1f ;  /* 0x00001fff4b007589 */ /* 0x000ea400000e0000 */
[----:B--2---:R-:W-:Y:S01]  /*0090*/  R2UR UR17, R0 ;  /* 0x00000000001172ca */ /* 0x004fe200000e0000 */
[----:B-1----:R-:W-:-:S14]  /*00a0*/  BRA.U UP0, `(.L_x_0) ;  /* 0x0000000100307547 */ /* 0x002fdc000b800000 */
[----:B------:R-:W1:Y:S02]  /*00b0*/  LDCU.64 UR4, c[0x0][0x888] ;  /* 0x00011100ff0477ac */ /* 0x000e640008000a00 */
[----:B-1----:R-:W-:-:S04]  /*00c0*/  UISETP.NE.U32.AND UP0, UPT, UR4, URZ, UPT ;  /* 0x000000ff0400728c */ /* 0x002fc8000bf05070 */
[----:B------:R-:W-:-:S09]  /*00d0*/  UISETP.NE.AND.EX UP0, UPT, UR5, URZ, UPT, UP0 ;  /* 0x000000ff0500728c */ /* 0x000fd2000bf05300 */
[----:B------:R-:W-:Y:S05]  /*00e0*/  BRA.U !UP0, `(.L_x_1) ;  /* 0x0000000108147547 */ /* 0x000fea000b800000 */
[----:B------:R-:W1:Y:S01]  /*00f0*/  LDC.64 R40, c[0x0][0x888] ;  /* 0x00022200ff287b82 */ /* 0x000e620000000a00 */
[----:B------:R-:W1:Y:S02]  /*0100*/  LDCU.64 UR4, c[0x0][0x358] ;  /* 0x00006b00ff0477ac */ /* 0x000e640008000a00 */
[----:B-1----:R1:W5:Y:S01]  /*0110*/  LDG.E R40, desc[UR4][R40.64] ;  /* 0x0000000428287981 */ /* 0x002362000c1e1900 */
[----:B------:R-:W-:Y:S01]  /*0120*/  HFMA2 R74, -RZ, RZ, 0, 5.9604644775390625e-08 ;  /* 0x00000001ff4a7431 */ /* 0x000fe200000001ff */
[----:B------:R-:W-:Y:S05]  /*0130*/  BRA `(.L_x_0) ;  /* 0x00000000000c7947 */ /* 0x000fea0003800000 */
.L_x_1:
[----:B------:R-:W1:Y:S01]  /*0140*/  LDCU UR4, c[0x0][0x880] ;  /* 0x00011000ff0477ac */ /* 0x000e620008000800 */
[----:B------:R-:W-:Y:S01]  /*0150*/  HFMA2 R74, -RZ, RZ, 0, 5.9604644775390625e-08 ;  /* 0x00000001ff4a7431 */ /* 0x000fe200000001ff */
[----:B-1----:R-:W-:-:S07]  /*0160*/  MOV R40, UR4 ;  /* 0x0000000400287c02 */ /* 0x002fce0008000f00 */
.L_x_0:
[----:B------:R-:W2:Y:S02]  /*0170*/  LDCU.64 UR4, c[0x0][0x8b0] ;  /* 0x00011600ff0477ac */ /* 0x000ea40008000a00 */
[----:B--2---:R-:W-:-:S04]  /*0180*/  UISETP.NE.U32.AND UP0, UPT, UR4, URZ, UPT ;  /* 0x000000ff0400728c */ /* 0x004fc8000bf05070 */
[----:B------:R-:W-:-:S09]  /*0190*/  UISETP.NE.AND.EX UP0, UPT, UR5, URZ, UPT, UP0 ;  /* 0x000000ff0500728c */ /* 0x000fd2000bf05300 */
[----:B------:R-:W-:Y:S05]  /*01a0*/  BRA.U UP0, `(.L_x_2) ;  /* 0x0000000100287547 */ /* 0x000fea000b800000 */
[----:B------:R-:W2:Y:S02]  /*01b0*/  LDCU.64 UR4, c[0x0][0x8a8] ;  /* 0x00011500ff0477ac */ /* 0x000ea40008000a00 */
[----:B--2---:R-:W-:-:S04]  /*01c0*/  UISETP.NE.U32.AND UP0, UPT, UR4, URZ, UPT ;  /* 0x000000ff0400728c */ /* 0x004fc8000bf05070 */
[----:B------:R-:W-:-:S09]  /*01d0*/  UISETP.NE.AND.EX UP0, UPT, UR5, URZ, UPT, UP0 ;  /* 0x000000ff0500728c */ /* 0x000fd2000bf05300 */
[----:B------:R-:W-:Y:S05]  /*01e0*/  BRA.U !UP0, `(.L_x_3) ;  /* 0x0000000108107547 */ /* 0x000fea000b800000 */
[----:B------:R-:W2:Y:S01]  /*01f0*/  LDC.64 R38, c[0x0][0x8a8] ;  /* 0x00022a00ff267b82 */ /* 0x000ea20000000a00 */
[----:B------:R-:W2:Y:S02]  /*0200*/  LDCU.64 UR4, c[0x0][0x358] ;  /* 0x00006b00ff0477ac */ /* 0x000ea40008000a00 */
[----:B--2---:R2:W5:Y:S01]  /*0210*/  LDG.E R38, desc[UR4][R38.64] ;  /* 0x0000000426267981 */ /* 0x004562000c1e1900 */
[----:B------:R-:W-:Y:S05]  /*0220*/  BRA `(.L_x_2) ;  /* 0x0000000000087947 */ /* 0x000fea0003800000 */
.L_x_3:
[----:B------:R-:W2:Y:S02]  /*0230*/  LDCU UR4, c[0x0][0x8a0] ;  /* 0x00011400ff0477ac */ /* 0x000ea40008000800 */
[----:B--2---:R-:W-:Y:S02]  /*0240*/  MOV R38, UR4 ;  /* 0x0000000400267c02 */ /* 0x004fe40008000f00 */
.L_x_2:
[----:B------:R-:W-:Y:S01]  /*0250*/  IMAD.U32 R0, RZ, RZ, UR17 ;  /* 0x00000011ff007e24 */ /* 0x000fe2000f8e00ff */
[----:B------:R-:W-:Y:S04]  /*0260*/  BSSY.RECONVERGENT B0, `(.L_x_4) ;  /* 0x000000c000007945 */ /* 0x000fe80003800200 */
[C---:B------:R-:W-:Y:S02]  /*0270*/  ISETP.NE.OR P1, PT, R0.reuse, 0x1, !P3 ;  /* 0x000000010000780c */ /* 0x040fe40005f25670 */
[----:B------:R-:W-:-:S11]  /*0280*/  ISETP.NE.OR P0, PT, R0, 0x3, !P3 ;  /* 0x000000030000780c */ /* 0x000fd60005f05670 */
[----:B------:R-:W-:Y:S05]  /*0290*/  @P1 BRA `(.L_x_5) ;  /* 0x0000000000201947 */ /* 0x000fea0003800000 */
[----:B------:R-:W3:Y:S02]  /*02a0*/  LDCU.64 UR4, c[0x0][0x348] ;  /* 0x00006900ff0477ac */ /* 0x000ee40008000a00 */
[----:B---3--:R-:W-:Y:S02]  /*02b0*/  UIADD3 UR6, UP1, UPT, UR4, 0x80, URZ ;  /* 0x0000008004067890 */ /* 0x008fe4000ff3e0ff */
[----:B------:R-:W-:Y:S02]  /*02c0*/  UIADD3 UR4, UP0, UPT, UR4, 0x180, URZ ;  /* 0x0000018004047890 */ /* 0x000fe4000ff1e0ff */
[----:B------:R-:W-:Y:S02]  /*02d0*/  UIADD3.X UR7, UPT, UPT, URZ, UR5, URZ, UP1, !UPT ;  /* 0x00000005ff077290 */ /* 0x000fe40008ffe4ff */
[----:B------:R-:W-:-:S07]  /*02e0*/  UIADD3.X UR5, UPT, UPT, URZ, UR5, URZ, UP0, !UPT ;  /* 0x00000005ff057290 */ /* 0x000fce00087fe4ff */
[----:B------:R3:W-:Y:S02]  /*02f0*/  UTMACCTL.PF [UR6] ;  /* 0x00000000060079b9 */ /* 0x0007e40008040000 */
[----:B------:R3:W-:Y:S02]  /*0300*/  UTMACCTL.PF [UR4] ;  /* 0x00000000040079b9 */ /* 0x0007e40008040000 */
[----:B---3--:R-:W-:Y:S01]  /*0310*/  NOP ;  /* 0x0000000000007918 */ /* 0x008fe20000000000 */
.L_x_5:
[----:B------:R-:W-:Y:S05]  /*0320*/  BSYNC.RECONVERGENT B0 ;  /* 0x0000000000007941 */ /* 0x000fea0003800200 */
.L_x_4:
[----:B------:R-:W-:Y:S04]  /*0330*/  BSSY.RECONVERGENT B0, `(.L_x_6) ;  /* 0x000000a000007945 */ /* 0x000fe80003800200 */
        /* <DEDUP_REMOVED lines=9> */
.L_x_7:
[----:B------:R-:W-:Y:S05]  /*03d0*/  BSYNC.RECONVERGENT B0 ;  /* 0x0000000000007941 */ /* 0x000fea0003800200 */
.L_x_6:
[----:B------:R-:W3:Y:S01]  /*03e0*/  LDCU.64 UR4, c[0x0][0x888] ;  /* 0x00011100ff0477ac */ /* 0x000ee20008000a00 */
[----:B------:R-:W-:Y:S02]  /*03f0*/  UISETP.EQ.U32.AND UP1, UPT, UR8, URZ, UPT ;  /* 0x000000ff0800728c */ /* 0x000fe4000bf22070 */
[----:B------:R-:W-:Y:S02]  /*0400*/  UPLOP3.LUT UP3, UPT, UPT, UPT, UPT, 0x80, 0x8 ;  /* 0x000000000008789c */ /* 0x000fe40003f6f070 */
[----:B---3--:R-:W-:-:S04]  /*0410*/  UISETP.NE.U32.AND UP0, UPT, UR4, URZ, UPT ;  /* 0x000000ff0400728c */ /* 0x008fc8000bf05070 */
[----:B------:R-:W-:-:S04]  /*0420*/  UISETP.NE.AND.EX UP0, UPT, UR5, URZ, UPT, UP0 ;  /* 0x000000ff0500728c */ /* 0x000fc8000bf05300 */
[----:B------:R-:W-:-:S04]  /*0430*/  UISETP.EQ.OR.EX UP2, UPT, UR9, URZ, !UP0, UP1 ;  /* 0x000000ff0900728c */ /* 0x000fc8000c742710 */
[----:B------:R-:W-:-:S06]  /*0440*/  UP2UR UR4, UPR, URZ, 0x4 ;  /* 0x00000004ff047883 */ /* 0x000fcc0008000000 */
[----:B------:R-:W-:Y:S01]  /*0450*/  MOV R78, UR4 ;  /* 0x00000004004e7c02 */ /* 0x000fe20008000f00 */
[----:B------:R-:W-:Y:S06]  /*0460*/  BRA.U !UP2, `(.L_x_8) ;  /* 0x000000010a207547 */ /* 0x000fec000b800000 */
[----:B-----5:R-:W-:Y:S01]  /*0470*/  R2UR UR5, R40 ;  /* 0x00000000280572ca */ /* 0x020fe200000e0000 */
[----:B------:R-:W-:Y:S02]  /*0480*/  UISETP.NE.U32.AND UP1, UPT, UR8, URZ, UPT ;  /* 0x000000ff0800728c */ /* 0x000fe4000bf25070 */
[----:B------:R-:W-:Y:S02]  /*0490*/  USEL UR4, URZ, 0xffffffff, UP0 ;  /* 0xffffffffff047887 */ /* 0x000fe40008000000 */
[----:B------:R-:W-:-:S08]  /*04a0*/  UISETP.NE.AND.EX UP1, UPT, UR9, URZ, UPT, UP1 ;  /* 0x000000ff0900728c */ /* 0x000fd0000bf25310 */
[----:B------:R-:W-:-:S04]  /*04b0*/  UISETP.NE.AND UP0, UPT, UR5, URZ, UPT ;  /* 0x000000ff0500728c */ /* 0x000fc8000bf05270 */
[----:B------:R-:W-:-:S04]  /*04c0*/  @!UP1 USEL UR4, URZ, 0xffffffff, UP0 ;  /* 0xffffffffff049887 */ /* 0x000fc80008000000 */
[----:B------:R-:W-:-:S04]  /*04d0*/  ULOP3.LUT UR4, UR4, 0x1, URZ, 0xc0, !UPT ;  /* 0x0000000104047892 */ /* 0x000fc8000f8ec0ff */
[----:B------:R-:W-:-:S11]  /*04e0*/  UISETP.NE.U32.AND UP3, UPT, UR4, 0x1, UPT ;  /* 0x000000010400788c */ /* 0x000fd6000bf65070 */
.L_x_8:
[----:B------:R-:W3:Y:S01]  /*04f0*/  SHFL.IDX PT, R2, R75, RZ, 0x1f ;  /* 0x00001fff4b027589 */ /* 0x000ee200000e0000 */
[----:B------:R-:W-:-:S04]  /*0500*/  UISETP.NE.AND UP0, UPT, UR17, 0x2, UPT ;  /* 0x000000021100788c */ /* 0x000fc8000bf05270 */
[----:B------:R-:W-:Y:S01]  /*0510*/  USEL UR43, URZ, 0x1, UP0 ;  /* 0x00000001ff2b7887 */ /* 0x000fe20008000000 */
[----:B---3--:R-:W-:-:S13]  /*0520*/  ISETP.NE.AND P0, PT, R2, RZ, PT ;  /* 0x000000ff0200720c */ /* 0x008fda0003f05270 */
[----:B------:R-:W-:Y:S05]  /*0530*/  @P0 BRA `(.L_x_9) ;  /* 0x0000000000e40947 */ /* 0x000fea0003800000 */
[----:B------:R-:W-:Y:S01]  /*0540*/  ELECT P0, URZ, PT ;  /* 0x0000000000ff782f */ /* 0x000fe20003800000 */
[----:B------:R-:W-:-:S12]  /*0550*/  BSSY.RECONVERGENT B0, `(.L_x_9) ;  /* 0x0000037000007945 */ /* 0x000fd80003800200 */
[----:B------:R-:W-:Y:S05]  /*0560*/  @!P0 BRA `(.L_x_10) ;  /* 0x0000000000d48947 */ /* 0x000fea0003800000 */
[----:B------:R-:W3:Y:S01]  /*0570*/  S2UR UR4, SR_CgaCtaId ;  /* 0x00000000000479c3 */ /* 0x000ee20000008800 */
[----:B------:R-:W-:Y:S01]  /*0580*/  UMOV UR5, 0x400 ;  /* 0x0000040000057882 */ /* 0x000fe20000000000 */
[----:B------:R-:W-:Y:S01]  /*0590*/  UMOV UR8, 0x1 ;  /* 0x0000000100087882 */ /* 0x000fe20000000000 */
[----:B------:R-:W-:Y:S01]  /*05a0*/  UMOV UR6, 0x4 ;  /* 0x0000000400067882 */ /* 0x000fe20000000000 */
[----:B------:R-:W-:-:S04]  /*05b0*/  UIADD3 UR8, UPT, UPT, -UR8, 0x100000, URZ ;  /* 0x0010000008087890 */ /* 0x000fc8000fffe1ff */
[----:B------:R-:W-:Y:S02]  /*05c0*/  USHF.L.U32 UR9, UR8, 0xb, URZ ;  /* 0x0000000b08097899 */ /* 0x000fe400080006ff */
[----:B------:R-:W-:Y:S02]  /*05d0*/  USHF.L.U32 UR8, UR8, 0x1, URZ ;  /* 0x0000000108087899 */ /* 0x000fe400080006ff */
[----:B------:R-:W-:-:S04]  /*05e0*/  UIADD3 UR6, UPT, UPT, -UR6, 0x100000, URZ ;  /* 0x0010000006067890 */ /* 0x000fc8000fffe1ff */
[----:B------:R-:W-:Y:S02]  /*05f0*/  USHF.L.U32 UR7, UR6, 0xb, URZ ;  /* 0x0000000b06077899 */ /* 0x000fe400080006ff */
[----:B------:R-:W-:Y:S02]  /*0600*/  USHF.L.U32 UR6, UR6, 0x1, URZ ;  /* 0x0000000106067899 */ /* 0x000fe400080006ff */
[----:B---3--:R-:W-:Y:S01]  /*0610*/  ULEA UR4, UR4, UR5, 0x18 ;  /* 0x0000000504047291 */ /* 0x008fe2000f8ec0ff */
[----:B------:R-:W3:Y:S11]  /*0620*/  FENCE.VIEW.ASYNC.S ;  /* 0x00000000000073c6 */ /* 0x000ef60000000000 */
[----:B---3--:R3:W4:Y:S01]  /*0630*/  SYNCS.EXCH.64 URZ, [UR4], UR8 ;  /* 0x0000000804ff75b2 */ /* 0x0087220008000100 */
[----:B------:R3:W1:Y:S01]  /*0640*/  SYNCS.EXCH.64 URZ, [UR4+0xa0], UR6 ;  /* 0x0000a00604ff75b2 */ /* 0x0006620008000100 */
        /* <DEDUP_REMOVED lines=37> */
[----:B------:R3:W1:Y:S02]  /*08a0*/  SYNCS.EXCH.64 URZ, [UR4+0x138], UR6 ;  /* 0x0001380604ff75b2 */ /* 0x0006640008000100 */
[----:B---34-:R-:W-:Y:S01]  /*08b0*/  NOP ;  /* 0x0000000000007918 */ /* 0x018fe20000000000 */
.L_x_10:
[----:B------:R-:W-:Y:S05]  /*08c0*/  BSYNC.RECONVERGENT B0 ;  /* 0x0000000000007941 */ /* 0x000fea0003800200 */
.L_x_9:
[----:B------:R-:W3:Y:S01]  /*08d0*/  SHFL.IDX PT, R2, R75, RZ, 0x1f ;  /* 0x00001fff4b027589 */ /* 0x000ee200000e0000 */
[----:B------:R-:W-:Y:S01]  /*08e0*/  NOP ;  /* 0x0000000000007918 */ /* 0x000fe20000000000 */
[----:B---3--:R-:W-:-:S13]  /*08f0*/  ISETP.NE.AND P0, PT, R2, 0x1, PT ;  /* 0x000000010200780c */ /* 0x008fda0003f05270 */
[----:B------:R-:W-:Y:S05]  /*0900*/  @P0 BRA `(.L_x_11) ;  /* 0x0000000000580947 */ /* 0x000fea0003800000 */
        /* <DEDUP_REMOVED lines=9> */
[----:B------:R-:W-:Y:S01]  /*09a0*/  USHF.L.U32 UR6, UR6, 0x1, URZ ;  /* 0x0000000106067899 */ /* 0x000fe200080006ff */
[----:B------:R-:W-:Y:S01]  /*09b0*/  ELECT P0, URZ, PT ;  /* 0x0000000000ff782f */ /* 0x000fe20003800000 */
[----:B---3--:R-:W-:Y:S01]  /*09c0*/  ULEA UR4, UR4, UR5, 0x18 ;  /* 0x0000000504047291 */ /* 0x008fe2000f8ec0ff */
[----:B------:R-:W3:Y:S11]  /*09d0*/  FENCE.VIEW.ASYNC.S ;  /* 0x00000000000073c6 */ /* 0x000ef60000000000 */
[----:B---3--:R3:W4:Y:S01]  /*09e0*/  SYNCS.EXCH.64 URZ, [UR4+0x140], UR8 ;  /* 0x0001400804ff75b2 */ /* 0x0087220008000100 */
[----:B------:R3:W1:Y:S01]  /*09f0*/  SYNCS.EXCH.64 URZ, [UR4+0x160], UR6 ;  /* 0x0001600604ff75b2 */ /* 0x0006620008000100 */
[----:B------:R3:W1:Y:S01]  /*0a00*/  SYNCS.EXCH.64 URZ, [UR4+0x148], UR8 ;  /* 0x0001480804ff75b2 */ /* 0x0006620008000100 */
[----:B------:R3:W1:Y:S01]  /*0a10*/  SYNCS.EXCH.64 URZ, [UR4+0x168], UR6 ;  /* 0x0001680604ff75b2 */ /* 0x0006620008000100 */
[----:B------:R3:W1:Y:S01]  /*0a20*/  SYNCS.EXCH.64 URZ, [UR4+0x150], UR8 ;  /* 0x0001500804ff75b2 */ /* 0x0006620008000100 */
[----:B------:R3:W1:Y:S01]  /*0a30*/  SYNCS.EXCH.64 URZ, [UR4+0x170], UR6 ;  /* 0x0001700604ff75b2 */ /* 0x0006620008000100 */
[----:B------:R3:W1:Y:S01]  /*0a40*/  SYNCS.EXCH.64 URZ, [UR4+0x158], UR8 ;  /* 0x0001580804ff75b2 */ /* 0x0006620008000100 */
[----:B------:R3:W1:Y:S01]  /*0a50*/  SYNCS.EXCH.64 URZ, [UR4+0x178], UR6 ;  /* 0x0001780604ff75b2 */ /* 0x0006620008000100 */
[----:B------:R-:W-:Y:S01]  /*0a60*/  NOP ;  /* 0x0000000000007918 */ /* 0x000fe20000000000 */
.L_x_11:
[----:B------:R-:W2:Y:S01]  /*0a70*/  SHFL.IDX PT, R2, R75, RZ, 0x1f ;  /* 0x00001fff4b027589 */ /* 0x000ea200000e0000 */
[----:B------:R-:W-:Y:S01]  /*0a80*/  NOP ;  /* 0x0000000000007918 */ /* 0x000fe20000000000 */
[----:B--2---:R-:W-:-:S13]  /*0a90*/  ISETP.NE.AND P0, PT, R2, 0x3, PT ;  /* 0x000000030200780c */ /* 0x004fda0003f05270 */
[----:B------:R-:W-:Y:S05]  /*0aa0*/  @P0 BRA `(.L_x_12) ;  /* 0x0000000000300947 */ /* 0x000fea0003800000 */
[----:B---3--:R-:W2:Y:S01]  /*0ab0*/  S2UR UR6, SR_CgaCtaId ;  /* 0x00000000000679c3 */ /* 0x008ea20000008800 */
[----:B------:R-:W-:Y:S01]  /*0ac0*/  UMOV UR4, 0x400 ;  /* 0x0000040000047882 */ /* 0x000fe20000000000 */
[----:B------:R-:W-:Y:S01]  /*0ad0*/  UMOV UR5, 0x20 ;  /* 0x0000002000057882 */ /* 0x000fe20000000000 */
[----:B------:R-:W-:Y:S01]  /*0ae0*/  ELECT P0, URZ, PT ;  /* 0x0000000000ff782f */ /* 0x000fe20003800000 */
[----:B--2---:R-:W-:Y:S02]  /*0af0*/  ULEA UR6, UR6, UR4, 0x18 ;  /* 0x0000000406067291 */ /* 0x004fe4000f8ec0ff */
[----:B------:R-:W-:-:S04]  /*0b00*/  UIADD3 UR4, UPT, UPT, -UR5, 0x100000, URZ ;  /* 0x0010000005047890 */ /* 0x000fc8000fffe1ff */
[----:B------:R-:W-:Y:S02]  /*0b10*/  USHF.L.U32 UR5, UR4, 0xb, URZ ;  /* 0x0000000b04057899 */ /* 0x000fe400080006ff */
[----:B------:R-:W-:Y:S01]  /*0b20*/  USHF.L.U32 UR4, UR4, 0x1, URZ ;  /* 0x0000000104047899 */ /* 0x000fe200080006ff */
[----:B------:R-:W2:Y:S11]  /*0b30*/  FENCE.VIEW.ASYNC.S ;  /* 0x00000000000073c6 */ /* 0x000eb60000000000 */
[----:B--2---:R2:W3:Y:S01]  /*0b40*/  SYNCS.EXCH.64 URZ, [UR6+0x180], UR4 ;  /* 0x0001800406ff75b2 */ /* 0x0044e20008000100 */
[----:B------:R2:W1:Y:S01]  /*0b50*/  SYNCS.EXCH.64 URZ, [UR6+0x188], UR4 ;  /* 0x0001880406ff75b2 */ /* 0x0004620008000100 */
[----:B------:R-:W-:Y:S01]  /*0b60*/  NOP ;  /* 0x0000000000007918 */ /* 0x000fe20000000000 */
.L_x_12:
[----:B------:R-:W4:Y:S01]  /*0b70*/  SHFL.IDX PT, R2, R75, RZ, 0x1f ;  /* 0x00001fff4b027589 */ /* 0x000f2200000e0000 */
[----:B------:R-:W-:Y:S01]  /*0b80*/  NOP ;  /* 0x0000000000007918 */ /* 0x000fe20000000000 */
[----:B----4-:R-:W-:-:S13]  /*0b90*/  ISETP.NE.AND P0, PT, R2, 0x4, PT ;  /* 0x000000040200780c */ /* 0x010fda0003f05270 */
[----:B------:R-:W-:Y:S05]  /*0ba0*/  @P0 BRA `(.L_x_13) ;  /* 0x00000000004c0947 */ /* 0x000fea0003800000 */
[----:B--23--:R-:W2:Y:S01]  /*0bb0*/  S2UR UR6, SR_CgaCtaId ;  /* 0x00000000000679c3 */ /* 0x00cea20000008800 */
[----:B------:R-:W-:Y:S01]  /*0bc0*/  UMOV UR4, 0x3a0 ;  /* 0x000003a000047882 */ /* 0x000fe20000000000 */
[----:B------:R-:W-:Y:S01]  /*0bd0*/  UMOV UR5, 0x400 ;  /* 0x0000040000057882 */ /* 0x000fe20000000000 */
[----:B------:R-:W-:Y:S01]  /*0be0*/  USEL UR4, UR4, 0x320, UP3 ;  /* 0x0000032004047887 */ /* 0x000fe20009800000 */
[----:B------:R-:W-:Y:S01]  /*0bf0*/  UMOV UR8, 0x1 ;  /* 0x0000000100087882 */ /* 0x000fe20000000000 */
[----:B------:R-:W-:Y:S01]  /*0c00*/  ELECT P0, URZ, PT ;  /* 0x0000000000ff782f */ /* 0x000fe20003800000 */
[----:B------:R-:W-:-:S04]  /*0c10*/  UIADD3 UR8, UPT, UPT, -UR8, 0x100000, URZ ;  /* 0x0010000008087890 */ /* 0x000fc8000fffe1ff */
[----:B------:R-:W-:Y:S02]  /*0c20*/  USHF.L.U32 UR9, UR8, 0xb, URZ ;  /* 0x0000000b08097899 */ /* 0x000fe400080006ff */
[----:B------:R-:W-:Y:S02]  /*0c30*/  USHF.L.U32 UR8, UR8, 0x1, URZ ;  /* 0x0000000108087899 */ /* 0x000fe400080006ff */
[----:B--2---:R-:W-:Y:S02]  /*0c40*/  ULEA UR6, UR6, UR5, 0x18 ;  /* 0x0000000506067291 */ /* 0x004fe4000f8ec0ff */
[----:B------:R-:W-:-:S04]  /*0c50*/  UIADD3 UR4, UPT, UPT, -UR4, 0x100000, URZ ;  /* 0x0010000004047890 */ /* 0x000fc8000fffe1ff */
[----:B------:R-:W-:Y:S02]  /*0c60*/  USHF.L.U32 UR5, UR4, 0xb, URZ ;  /* 0x0000000b04057899 */ /* 0x000fe400080006ff */
[----:B------:R-:W-:Y:S01]  /*0c70*/  USHF.L.U32 UR4, UR4, 0x1, URZ ;  /* 0x0000000104047899 */ /* 0x000fe200080006ff */
[----:B------:R-:W2:Y:S03]  /*0c80*/  FENCE.VIEW.ASYNC.S ;  /* 0x00000000000073c6 */ /* 0x000ea60000000000 */
[----:B--2---:R4:W2:Y:S08]  /*0c90*/  SYNCS.EXCH.64 URZ, [UR6+0x190], UR8 ;  /* 0x0001900806ff75b2 */ /* 0x0048b00008000100 */
[----:B------:R4:W3:Y:S01]  /*0ca0*/  SYNCS.EXCH.64 URZ, [UR6+0x1a0], UR4 ;  /* 0x0001a00406ff75b2 */ /* 0x0008e20008000100 */
[----:B------:R4:W1:Y:S01]  /*0cb0*/  SYNCS.EXCH.64 URZ, [UR6+0x198], UR8 ;  /* 0x0001980806ff75b2 */ /* 0x0008620008000100 */
[----:B------:R4:W1:Y:S02]  /*0cc0*/  SYNCS.EXCH.64 URZ, [UR6+0x1a8], UR4 ;  /* 0x0001a80406ff75b2 */ /* 0x0008640008000100 */
[----:B----4-:R-:W-:Y:S01]  /*0cd0*/  NOP ;  /* 0x0000000000007918 */ /* 0x010fe20000000000 */
.L_x_13:
[----:B------:R-:W4:Y:S01]  /*0ce0*/  SHFL.IDX PT, R2, R75, RZ, 0x1f ;  /* 0x00001fff4b027589 */ /* 0x000f2200000e0000 */
[----:B------:R-:W-:Y:S01]  /*0cf0*/  NOP ;  /* 0x0000000000007918 */ /* 0x000fe20000000000 */
[----:B----4-:R-:W-:-:S13]  /*0d00*/  ISETP.NE.AND P0, PT, R2, 0x5, PT ;  /* 0x000000050200780c */ /* 0x010fda0003f05270 */
[----:B------:R-:W-:Y:S05]  /*0d10*/  @P0 BRA `(.L_x_14) ;  /* 0x0000000000580947 */ /* 0x000fea0003800000 */
[----:B--23--:R-:W2:Y:S01]  /*0d20*/  S2UR UR4, SR_CgaCtaId ;  /* 0x00000000000479c3 */ /* 0x00cea20000008800 */
        /* <DEDUP_REMOVED lines=10> */
[----:B--2---:R-:W-:Y:S01]  /*0dd0*/  ULEA UR4, UR4, UR5, 0x18 ;  /* 0x0000000504047291 */ /* 0x004fe2000f8ec0ff */
[----:B------:R-:W2:Y:S11]  /*0de0*/  FENCE.VIEW.ASYNC.S ;  /* 0x00000000000073c6 */ /* 0x000eb60000000000 */
[----:B--2---:R4:W2:Y:S01]  /*0df0*/  SYNCS.EXCH.64 URZ, [UR4+0x1b0], UR8 ;  /* 0x0001b00804ff75b2 */ /* 0x0048a20008000100 */
[----:B------:R4:W3:Y:S01]  /*0e00*/  SYNCS.EXCH.64 URZ, [UR4+0x1d0], UR6 ;  /* 0x0001d00604ff75b2 */ /* 0x0008e20008000100 */
[----:B------:R4:W1:Y:S01]  /*0e10*/  SYNCS.EXCH.64 URZ, [UR4+0x1b8], UR8 ;  /* 0x0001b80804ff75b2 */ /* 0x0008620008000100 */
[----:B------:R4:W1:Y:S01]  /*0e20*/  SYNCS.EXCH.64 URZ, [UR4+0x1d8], UR6 ;  /* 0x0001d80604ff75b2 */ /* 0x0008620008000100 */
[----:B------:R4:W1:Y:S01]  /*0e30*/  SYNCS.EXCH.64 URZ, [UR4+0x1c0], UR8 ;  /* 0x0001c00804ff75b2 */ /* 0x0008620008000100 */
[----:B------:R4:W1:Y:S01]  /*0e40*/  SYNCS.EXCH.64 URZ, [UR4+0x1e0], UR6 ;  /* 0x0001e00604ff75b2 */ /* 0x0008620008000100 */
[----:B------:R4:W1:Y:S01]  /*0e50*/  SYNCS.EXCH.64 URZ, [UR4+0x1c8], UR8 ;  /* 0x0001c80804ff75b2 */ /* 0x0008620008000100 */
[----:B------:R4:W1:Y:S02]  /*0e60*/  SYNCS.EXCH.64 URZ, [UR4+0x1e8], UR6 ;  /* 0x0001e80604ff75b2 */ /* 0x0008640008000100 */
[----:B----4-:R-:W-:Y:S01]  /*0e70*/  NOP ;  /* 0x0000000000007918 */ /* 0x010fe20000000000 */
.L_x_14:
[----:B------:R-:W4:Y:S01]  /*0e80*/  SHFL.IDX PT, R2, R75, RZ, 0x1f ;  /* 0x00001fff4b027589 */ /* 0x000f2200000e0000 */
[----:B------:R-:W1:Y:S01]  /*0e90*/  S2UR UR45, SR_CgaCtaId ;  /* 0x00000000002d79c3 */ /* 0x000e620000008800 */
[----:B------:R-:W-:Y:S01]  /*0ea0*/  NOP ;  /* 0x0000000000007918 */ /* 0x000fe20000000000 */
[----:B----4-:R-:W-:-:S13]  /*0eb0*/  ISETP.NE.AND P0, PT, R2, 0x3, PT ;  /* 0x000000030200780c */ /* 0x010fda0003f05270 */
[----:B-1----:R-:W-:Y:S05]  /*0ec0*/  @P0 BRA `(.L_x_15) ;  /* 0x0000000000340947 */ /* 0x002fea0003800000 */
[----:B--23--:R-:W-:Y:S01]  /*0ed0*/  UMOV UR4, 0x400 ;  /* 0x0000040000047882 */ /* 0x00cfe20000000000 */
[----:B------:R-:W-:Y:S01]  /*0ee0*/  UMOV UR6, 0x20 ;  /* 0x0000002000067882 */ /* 0x000fe20000000000 */
[----:B------:R-:W-:Y:S02]  /*0ef0*/  ULEA UR4, UR45, UR4, 0x18 ;  /* 0x000000042d047291 */ /* 0x000fe4000f8ec0ff */
[----:B------:R-:W-:-:S04]  /*0f00*/  UIADD3 UR6, UPT, UPT, -UR6, 0x100000, URZ ;  /* 0x0010000006067890 */ /* 0x000fc8000fffe1ff */
[----:B------:R-:W-:Y:S02]  /*0f10*/  USHF.L.U32 UR7, UR6, 0xb, URZ ;  /* 0x0000000b06077899 */ /* 0x000fe400080006ff */
[----:B------:R-:W-:Y:S01]  /*0f20*/  USHF.L.U32 UR6, UR6, 0x1, URZ ;  /* 0x0000000106067899 */ /* 0x000fe200080006ff */
[----:B------:R-:W-:Y:S01]  /*0f30*/  ELECT P0, URZ, PT ;  /* 0x0000000000ff782f */ /* 0x000fe20003800000 */
[----:B------:R-:W1:Y:S10]  /*0f40*/  FENCE.VIEW.ASYNC.S ;  /* 0x00000000000073c6 */ /* 0x000e740000000000 */
[----:B-1----:R1:W4:Y:S01]  /*0f50*/  SYNCS.EXCH.64 URZ, [UR4+0x1f0], UR6 ;  /* 0x0001f00604ff75b2 */ /* 0x0023220008000100 */
[----:B------:R1:W2:Y:S01]  /*0f60*/  SYNCS.EXCH.64 URZ, [UR4+0x200], UR6 ;  /* 0x0002000604ff75b2 */ /* 0x0002a20008000100 */
[----:B------:R1:W3:Y:S01]  /*0f70*/  SYNCS.EXCH.64 URZ, [UR4+0x1f8], UR6 ;  /* 0x0001f80604ff75b2 */ /* 0x0002e20008000100 */
[----:B------:R1:W1:Y:S01]  /*0f80*/  SYNCS.EXCH.64 URZ, [UR4+0x208], UR6 ;  /* 0x0002080604ff75b2 */ /* 0x0002620008000100 */
[----:B------:R-:W-:Y:S01]  /*0f90*/  NOP ;  /* 0x0000000000007918 */ /* 0x000fe20000000000 */
.L_x_15:
[----:B-123--:R-:W1:Y:S01]  /*0fa0*/  LDCU UR4, c[0x0][0x36c] ;  /* 0x00006d80ff0477ac */ /* 0x00ee620008000800 */
[----:B------:R-:W-:Y:S01]  /*0fb0*/  ISETP.NE.OR P3, PT, R0, 0x2, !P3 ;  /* 0x000000020000780c */ /* 0x000fe20005f65670 */
[----:B------:R-:W-:Y:S01]  /*0fc0*/  NOP ;  /* 0x0000000000007918 */ /* 0x000fe20000000000 */
[----:B------:R-:W-:Y:S01]  /*0fd0*/  LOP3.LUT R0, R85, 0x1f, RZ, 0xc0, !PT ;  /* 0x0000001f55007812 */ /* 0x000fe200078ec0ff */
[----:B------:R-:W-:Y:S02]  /*0fe0*/  UISETP.NE.AND UP4, UPT, UR17, URZ, UPT ;  /* 0x000000ff1100728c */ /* 0x000fe4000bf85270 */
[----:B-1----:R-:W-:-:S09]  /*0ff0*/  UISETP.EQ.U32.AND UP5, UPT, UR4, 0x1, UPT ;  /* 0x000000010400788c */ /* 0x002fd2000bfa2070 */
[----:B------:R-:W-:Y:S05]  /*1000*/  BRA.U !UP5, `(.L_x_16) ;  /* 0x000000010d087547 */ /* 0x000fea000b800000 */
[----:B----4-:R-:W-:Y:S01]  /*1010*/  UCGABAR_ARV ;  /* 0x00000000000079c7 */ /* 0x010fe20008000000 */
[----:B------:R-:W-:Y:S05]  /*1020*/  BRA `(.L_x_17) ;  /* 0x0000000000047947 */ /* 0x000fea0003800000 */
.L_x_16:
[----:B----4-:R-:W-:Y:S01]  /*1030*/  NOP ;  /* 0x0000000000007918 */ /* 0x010fe20000000000 */
.L_x_17:
[----:B------:R-:W1:Y:S01]  /*1040*/  S2UR UR7, SR_CTAID.X ;  /* 0x00000000000779c3 */ /* 0x000e620000002500 */
[----:B------:R-:W-:-:S05]  /*1050*/  CS2R.32 R77, SR_CgaSize ;  /* 0x00000000004d7805 */ /* 0x000fca0000008a00 */
[----:B------:R-:W-:-:S05]  /*1060*/  IMAD R77, R77, -0xa0, RZ ;  /* 0xffffff604d4d7824 */ /* 0x000fca00078e02ff */
[----:B------:R-:W-:-:S14]  /*1070*/  R2UR UR5, R77 ;  /* 0x000000004d0572ca */ /* 0x000fdc00000e0000 */
[----:B------:R-:W2:Y:S01]  /*1080*/  LDCU UR5, c[0x0][UR5+0x2b0] ;  /* 0x00005600050577ac */ /* 0x000ea20008000800 */
[----:B------:R-:W-:-:S05]  /*1090*/  CS2R.32 R77, SR_CgaSize ;  /* 0x00000000004d7805 */ /* 0x000fca0000008a00 */
[----:B------:R-:W-:-:S05]  /*10a0*/  IMAD R77, R77, -0xa0, RZ ;  /* 0xffffff604d4d7824 */ /* 0x000fca00078e02ff */
[----:B------:R-:W-:-:S14]  /*10b0*/  R2UR UR4, R77 ;  /* 0x000000004d0472ca */ /* 0x000fdc00000e0000 */
[----:B------:R-:W3:Y:S01]  /*10c0*/  LDCU UR4, c[0x0][UR4+0x2b4] ;  /* 0x00005680040477ac */ /* 0x000ee20008000800 */
[----:B------:R-:W4:Y:S01]  /*10d0*/  S2UR UR8, SR_CTAID.Y ;  /* 0x00000000000879c3 */ /* 0x000f220000002600 */
[----:B------:R-:W-:-:S05]  /*10e0*/  CS2R.32 R77, SR_CgaSize ;  /* 0x00000000004d7805 */ /* 0x000fca0000008a00 */
[----:B------:R-:W-:-:S05]  /*10f0*/  IMAD R77, R77, -0xa0, RZ ;  /* 0xffffff604d4d7824 */ /* 0x000fca00078e02ff */
[----:B------:R-:W-:-:S14]  /*1100*/  R2UR UR9, R77 ;  /* 0x000000004d0972ca */ /* 0x000fdc00000e0000 */
[----:B------:R-:W3:Y:S01]  /*1110*/  LDCU UR9, c[0x0][UR9+0x2a0] ;  /* 0x00005400090977ac */ /* 0x000ee20008000800 */
[----:B------:R-:W-:-:S05]  /*1120*/  CS2R.32 R77, SR_CgaSize ;  /* 0x00000000004d7805 */ /* 0x000fca0000008a00 */
[----:B------:R-:W-:-:S05]  /*1130*/  IMAD R77, R77, -0xa0, RZ ;  /* 0xffffff604d4d7824 */ /* 0x000fca00078e02ff */
[----:B------:R-:W-:-:S14]  /*1140*/  R2UR UR10, R77 ;  /* 0x000000004d0a72ca */ /* 0x000fdc00000e0000 */
[----:B------:R-:W3:Y:S01]  /*1150*/  LDCU UR10, c[0x0][UR10+0x2a4] ;  /* 0x000054800a0a77ac */ /* 0x000ee20008000800 */
[----:B------:R-:W3:Y:S01]  /*1160*/  S2UR UR36, SR_CTAID.Z ;  /* 0x00000000002479c3 */ /* 0x000ee20000002700 */
[----:B------:R-:W3:Y:S01]  /*1170*/  LDCU UR21, c[0x0][0xb24] ;  /* 0x00016480ff1577ac */ /* 0x000ee20008000800 */
[----:B------:R-:W3:Y:S01]  /*1180*/  LDCU UR42, c[0x0][0xb24] ;  /* 0x00016480ff2a77ac */ /* 0x000ee20008000800 */
[----:B-1----:R-:W-:Y:S01]  /*1190*/  I2FP.F32.U32 R3, UR7 ;  /* 0x0000000700037c45 */ /* 0x002fe20008201000 */
[----:B------:R-:W1:Y:S04]  /*11a0*/  LDCU UR28, c[0x0][0xb30] ;  /* 0x00016600ff1c77ac */ /* 0x000e680008000800 */
[----:B--2---:R-:W-:Y:S01]  /*11b0*/  FMUL R3, R3, UR5 ;  /* 0x0000000503037c20 */ /* 0x004fe20008400000 */
[----:B------:R-:W-:Y:S01]  /*11c0*/  USHF.L.U32 UR26, UR45, 0x9, URZ ;  /* 0x000000092d1a7899 */ /* 0x000fe200080006ff */
[----:B----4-:R-:W-:Y:S01]  /*11d0*/  I2FP.F32.U32 R2, UR8 ;  /* 0x0000000800027c45 */ /* 0x010fe20008201000 */
[----:B------:R-:W-:Y:S01]  /*11e0*/  UMOV UR16, UR7 ;  /* 0x0000000700107c82 */ /* 0x000fe20008000000 */
[----:B------:R-:W-:-:S02]  /*11f0*/  UMOV UR20, UR8 ;  /* 0x0000000800147c82 */ /* 0x000fc40008000000 */
[----:B------:R-:W2:Y:S01]  /*1200*/  F2I.U32.TRUNC.NTZ R3, R3 ;  /* 0x0000000300037305 */ /* 0x000ea2000020f000 */
[----:B---3--:R-:W-:Y:S01]  /*1210*/  UISETP.GE.AND UP2, UPT, UR21, 0x1, UPT ;  /* 0x000000011500788c */ /* 0x008fe2000bf46270 */
[----:B------:R-:W-:-:S06]  /*1220*/  FMUL R2, R2, UR4 ;  /* 0x0000000402027c20 */ /* 0x000fcc0008400000 */
[----:B------:R-:W3:Y:S01]  /*1230*/  F2I.U32.TRUNC.NTZ R2, R2 ;  /* 0x0000000200027305 */ /* 0x000ee2000020f000 */
[----:B--2---:R-:W-:Y:S02]  /*1240*/  R2UR UR4, R3 ;  /* 0x00000000030472ca */ /* 0x004fe400000e0000 */
[----:B---3--:R-:W-:Y:S02]  /*1250*/  R2UR UR6, R2 ;  /* 0x00000000020672ca */ /* 0x008fe400000e0000 */
[----:B------:R-:W-:-:S09]  /*1260*/  PRMT R2, RZ, 0x7610, R2 ;  /* 0x00007610ff027816 */ /* 0x000fd20000000002 */
[----:B------:R-:W-:-:S04]  /*1270*/  UIADD3 UR5, UPT, UPT, -UR4, URZ, URZ ;  /* 0x000000ff04057290 */ /* 0x000fc8000fffe1ff */
[----:B------:R-:W-:Y:S02]  /*1280*/  UIMAD UR5, UR9, UR5, UR7 ;  /* 0x00000005090572a4 */ /* 0x000fe4000f8e0207 */
[----:B------:R-:W-:-:S04]  /*1290*/  UIADD3 UR4, UPT, UPT, -UR6, URZ, URZ ;  /* 0x000000ff06047290 */ /* 0x000fc8000fffe1ff */
[----:B------:R-:W-:Y:S01]  /*12a0*/  IMAD.U32 R77, RZ, RZ, UR5 ;  /* 0x00000005ff4d7e24 */ /* 0x000fe2000f8e00ff */
[----:B------:R-:W-:-:S06]  /*12b0*/  UIMAD UR4, UR10, UR4, UR8 ;  /* 0x000000040a0472a4 */ /* 0x000fcc000f8e0208 */
[----:B------:R-:W-:Y:S01]  /*12c0*/  IMAD.U32 R76, RZ, RZ, UR4 ;  /* 0x00000004ff4c7e24 */ /* 0x000fe2000f8e00ff */
[----:B-1----:R-:W-:Y:S06]  /*12d0*/  BRA.U UP4, `(.L_x_18) ;  /* 0x0000000104487547 */ /* 0x002fec000b800000 */
[----:B------:R-:W-:Y:S02]  /*12e0*/  R2UR UR4, R76 ;  /* 0x000000004c0472ca */ /* 0x000fe400000e0000 */
[----:B------:R-:W-:-:S11]  /*12f0*/  R2UR UR6, R77 ;  /* 0x000000004d0672ca */ /* 0x000fd600000e0000 */
[----:B------:R-:W-:Y:S02]  /*1300*/  UISETP.NE.AND UP0, UPT, UR4, URZ, UPT ;  /* 0x000000ff0400728c */ /* 0x000fe4000bf05270 */
[----:B------:R-:W-:Y:S02]  /*1310*/  UISETP.NE.AND UP1, UPT, UR4, 0x1, UPT ;  /* 0x000000010400788c */ /* 0x000fe4000bf25270 */
[----:B------:R-:W-:Y:S02]  /*1320*/  UISETP.EQ.OR UP0, UPT, UR6, URZ, !UP0 ;  /* 0x000000ff0600728c */ /* 0x000fe4000c702670 */
[----:B------:R-:W-:Y:S02]  /*1330*/  USEL UR5, URZ, 0x2, UP1 ;  /* 0x00000002ff057887 */ /* 0x000fe40008800000 */
[----:B------:R-:W-:Y:S02]  /*1340*/  USEL UR8, URZ, 0x1, !UP0 ;  /* 0x00000001ff087887 */ /* 0x000fe4000c000000 */
[----:B------:R-:W-:-:S02]  /*1350*/  UISETP.NE.AND UP0, UPT, UR4, 0x2, UPT ;  /* 0x000000020400788c */ /* 0x000fc4000bf05270 */
[----:B------:R-:W-:Y:S02]  /*1360*/  UISETP.NE.AND UP1, UPT, UR4, 0x3, UPT ;  /* 0x000000030400788c */ /* 0x000fe4000bf25270 */
[----:B------:R-:W-:Y:S02]  /*1370*/  USEL UR4, URZ, 0x4, UP0 ;  /* 0x00000004ff047887 */ /* 0x000fe40008000000 */
[----:B------:R-:W-:Y:S02]  /*1380*/  UISETP.NE.AND UP0, UPT, UR6, URZ, UPT ;  /* 0x000000ff0600728c */ /* 0x000fe4000bf05270 */
[----:B------:R-:W-:Y:S02]  /*1390*/  USEL UR6, URZ, 0x8, UP1 ;  /* 0x00000008ff067887 */ /* 0x000fe40008800000 */
[----:B------:R-:W-:Y:S02]  /*13a0*/  USEL UR7, UR5, 0x2, UP0 ;  /* 0x0000000205077887 */ /* 0x000fe40008000000 */
[----:B------:R-:W-:-:S02]  /*13b0*/  USEL UR4, UR4, 0x4, UP0 ;  /* 0x0000000404047887 */ /* 0x000fc40008000000 */
[----:B------:R-:W-:Y:S02]  /*13c0*/  USEL UR5, UR6, 0x8, UP0 ;  /* 0x0000000806057887 */ /* 0x000fe40008000000 */
[----:B------:R-:W-:-:S04]  /*13d0*/  UIADD3 UR4, UPT, UPT, UR4, UR7, UR8 ;  /* 0x0000000704047290 */ /* 0x000fc8000fffe008 */
[----:B------:R-:W-:-:S06]  /*13e0*/  UIADD3 UR4, UPT, UPT, UR4, UR5, URZ ;  /* 0x0000000504047290 */ /* 0x000fcc000fffe0ff */
[----:B------:R-:W-:Y:S02]  /*13f0*/  IMAD.U32 R2, RZ, RZ, UR4 ;  /* 0x00000004ff027e24 */ /* 0x000fe4000f8e00ff */
.L_x_18:
[----:B------:R-:W-:Y:S05]  /*1400*/  BRA.U !UP2, `(.L_x_19) ;  /* 0x000000010ad47547 */ /* 0x000fea000b800000 */
[----:B------:R-:W1:Y:S01]  /*1410*/  LDCU.128 UR12, c[0x0][0xb10] ;  /* 0x00016200ff0c77ac */ /* 0x000e620008000c00 */
[----:B------:R-:W2:Y:S01]  /*1420*/  LDCU UR6, c[0x0][0x370] ;  /* 0x00006e00ff0677ac */ /* 0x000ea20008000800 */
[----:B------:R-:W3:Y:S01]  /*1430*/  LDCU UR5, c[0x0][0x374] ;  /* 0x00006e80ff0577ac */ /* 0x000ee20008000800 */
[----:B------:R-:W4:Y:S01]  /*1440*/  LDCU UR27, c[0x0][0xb0c] ;  /* 0x00016180ff1b77ac */ /* 0x000f220008000800 */
[----:B------:R-:W4:Y:S01]  /*1450*/  LDCU UR4, c[0x0][0xb20] ;  /* 0x00016400ff0477ac */ /* 0x000f220008000800 */
[----:B------:R-:W4:Y:S01]  /*1460*/  LDCU.64 UR8, c[0x0][0xb28] ;  /* 0x00016500ff0877ac */ /* 0x000f220008000a00 */
[----:B-1----:R-:W-:Y:S02]  /*1470*/  UISETP.NE.AND UP0, UPT, UR14, 0x1, UPT ;  /* 0x000000010e00788c */ /* 0x002fe4000bf05270 */
[----:B---3--:R-:W-:Y:S02]  /*1480*/  UIMAD.WIDE.U32 UR10, UR5, UR15, URZ ;  /* 0x0000000f050a72a5 */ /* 0x008fe4000f8e00ff */
[----:B--2---:R-:W-:-:S02]  /*1490*/  UIMAD.WIDE.U32 UR22, UR6, UR12, URZ ;  /* 0x0000000c061672a5 */ /* 0x004fc4000f8e00ff */
[----:B----4-:R-:W-:Y:S02]  /*14a0*/  UISETP.NE.AND UP1, UPT, UR27, 0x1, UPT ;  /* 0x000000011b00788c */ /* 0x010fe4000bf25270 */
[----:B------:R-:W-:Y:S01]  /*14b0*/  UISETP.NE.AND UP2, UPT, UR21, 0x1, UPT ;  /* 0x000000011500788c */ /* 0x000fe2000bf45270 */
[----:B------:R-:W-:Y:S02]  /*14c0*/  UMOV UR10, UR11 ;  /* 0x0000000b000a7c82 */ /* 0x000fe40008000000 */
[----:B------:R-:W-:Y:S01]  /*14d0*/  UMOV UR22, UR23 ;  /* 0x0000001700167c82 */ /* 0x000fe20008000000 */
[----:B------:R-:W-:Y:S02]  /*14e0*/  @UP0 USHF.R.U32.HI UR5, URZ, UR4, UR10 ;  /* 0x00000004ff050299 */ /* 0x000fe4000801160a */
[----:B------:R-:W-:Y:S02]  /*14f0*/  UIMAD.WIDE.U32 UR24, UR20, UR15, URZ ;  /* 0x0000000f141872a5 */ /* 0x000fe4000f8e00ff */
[----:B------:R-:W-:-:S02]  /*1500*/  UIMAD.WIDE.U32 UR10, UR5, UR8, URZ ;  /* 0x00000008050a72a5 */ /* 0x000fc4000f8e00ff */
[----:B------:R-:W-:Y:S02]  /*1510*/  @UP1 USHF.R.U32.HI UR6, URZ, UR13, UR22 ;  /* 0x0000000dff061299 */ /* 0x000fe40008011616 */
[----:B------:R-:W-:Y:S02]  /*1520*/  UIMAD.WIDE.U32 UR18, UR16, UR12, URZ ;  /* 0x0000000c101272a5 */ /* 0x000fe4000f8e00ff */
[----:B------:R-:W-:Y:S01]  /*1530*/  UIMAD.WIDE.U32 UR22, UR6, UR8, URZ ;  /* 0x00000008061672a5 */ /* 0x000fe2000f8e00ff */
[----:B------:R-:W-:Y:S01]  /*1540*/  UMOV UR24, UR25 ;  /* 0x0000001900187c82 */ /* 0x000fe20008000000 */
[----:B------:R-:W-:Y:S01]  /*1550*/  UMOV UR10, UR11 ;  /* 0x0000000b000a7c82 */ /* 0x000fe20008000000 */
[----:B------:R-:W-:Y:S02]  /*1560*/  USHF.R.U32.HI UR24, URZ, UR4, UR24 ;  /* 0x00000004ff187299 */ /* 0x000fe40008011618 */
[----:B------:R-:W-:Y:S02]  /*1570*/  @UP2 USHF.R.U32.HI UR5, URZ, UR9, UR10 ;  /* 0x00000009ff052299 */ /* 0x000fe4000801160a */
[----:B------:R-:W-:Y:S01]  /*1580*/  UMOV UR7, UR23 ;  /* 0x0000001700077c82 */ /* 0x000fe20008000000 */
[----:B------:R-:W-:Y:S01]  /*1590*/  UMOV UR18, UR19 ;  /* 0x0000001300127c82 */ /* 0x000fe20008000000 */
[----:B------:R-:W-:-:S02]  /*15a0*/  @UP2 USHF.R.U32.HI UR6, URZ, UR9, UR7 ;  /* 0x00000009ff062299 */ /* 0x000fc40008011607 */
[----:B------:R-:W-:Y:S02]  /*15b0*/  USHF.R.U32.HI UR13, URZ, UR13, UR18 ;  /* 0x0000000dff0d7299 */ /* 0x000fe40008011612 */
[----:B------:R-:W-:Y:S02]  /*15c0*/  USEL UR4, UR20, UR24, !UP0 ;  /* 0x0000001814047287 */ /* 0x000fe4000c000000 */
[----:B------:R-:W-:Y:S02]  /*15d0*/  UIMAD UR7, UR5, UR21, URZ ;  /* 0x00000015050772a4 */ /* 0x000fe4000f8e02ff */
[----:B------:R-:W-:Y:S02]  /*15e0*/  USEL UR5, UR16, UR13, !UP1 ;  /* 0x0000000d10057287 */ /* 0x000fe4000c800000 */
[----:B------:R-:W-:Y:S02]  /*15f0*/  UIMAD UR12, UR6, UR21, URZ ;  /* 0x00000015060c72a4 */ /* 0x000fe4000f8e02ff */
[----:B------:R-:W-:-:S02]  /*1600*/  UISETP.GE.AND UP0, UPT, UR4, UR7, UPT ;  /* 0x000000070400728c */ /* 0x000fc4000bf06270 */
[----:B------:R-:W-:Y:S02]  /*1610*/  UIMAD.WIDE.U32 UR10, UR4, UR8, URZ ;  /* 0x00000008040a72a5 */ /* 0x000fe4000f8e00ff */
[----:B------:R-:W-:Y:S02]  /*1620*/  UISETP.GE.OR UP0, UPT, UR5, UR12, UP0 ;  /* 0x0000000c0500728c */ /* 0x000fe40008706670 */
[----:B------:R-:W-:Y:S02]  /*1630*/  UIMAD.WIDE.U32 UR12, UR5, UR8, URZ ;  /* 0x00000008050c72a5 */ /* 0x000fe4000f8e00ff */
[----:B------:R-:W-:Y:S01]  /*1640*/  UIADD3 UR10, UPT, UPT, -UR4, URZ, URZ ;  /* 0x000000ff040a7290 */ /* 0x000fe2000fffe1ff */
[----:B------:R-:W-:Y:S01]  /*1650*/  UMOV UR8, UR11 ;  /* 0x0000000b00087c82 */ /* 0x000fe20008000000 */
[----:B------:R-:W-:Y:S02]  /*1660*/  UIADD3 UR11, UPT, UPT, -UR5, URZ, URZ ;  /* 0x000000ff050b7290 */ /* 0x000fe4000fffe1ff */
[----:B------:R-:W-:-:S03]  /*1670*/  USHF.R.U32.HI UR8, URZ, UR9, UR8 ;  /* 0x00000009ff087299 */ /* 0x000fc60008011608 */
[----:B------:R-:W-:Y:S01]  /*1680*/  @!UP0 UMOV UR7, UR13 ;  /* 0x0000000d00078c82 */ /* 0x000fe20008000000 */
[----:B------:R-:W-:Y:S02]  /*1690*/  UIMAD UR20, UR14, UR10, UR20 ;  /* 0x0000000a0e1472a4 */ /* 0x000fe4000f8e0214 */
[----:B------:R-:W-:Y:S02]  /*16a0*/  USEL UR8, UR4, UR8, !UP2 ;  /* 0x0000000804087287 */ /* 0x000fe4000d000000 */
[----:B------:R-:W-:Y:S02]  /*16b0*/  @!UP0 USHF.R.U32.HI UR7, URZ, UR9, UR7 ;  /* 0x00000009ff078299 */ /* 0x000fe40008011607 */
[----:B------:R-:W-:Y:S02]  /*16c0*/  UIADD3 UR9, UPT, UPT, -UR8, URZ, URZ ;  /* 0x000000ff08097290 */ /* 0x000fe4000fffe1ff */
[----:B------:R-:W-:Y:S02]  /*16d0*/  @!UP0 USEL UR7, UR5, UR7, !UP2 ;  /* 0x0000000705078287 */ /* 0x000fe4000d000000 */
[----:B------:R-:W-:-:S02]  /*16e0*/  UIMAD UR9, UR21, UR9, UR4 ;  /* 0x00000009150972a4 */ /* 0x000fc4000f8e0204 */
[----:B------:R-:W-:Y:S02]  /*16f0*/  @!UP0 UIADD3 UR8, UPT, UPT, UR8, -UR7, URZ ;  /* 0x8000000708088290 */ /* 0x000fe4000fffe0ff */
[----:B------:R-:W-:Y:S02]  /*1700*/  @!UP0 UIMAD UR6, UR9, UR6, UR7 ;  /* 0x00000006090682a4 */ /* 0x000fe4000f8e0207 */
[----:B------:R-:W-:Y:S02]  /*1710*/  @!UP0 UIMAD UR4, UR8, UR21, UR5 ;  /* 0x00000015080482a4 */ /* 0x000fe4000f8e0205 */
[----:B------:R-:W-:Y:S02]  /*1720*/  UIMAD UR16, UR27, UR11, UR16 ;  /* 0x0000000b1b1072a4 */ /* 0x000fe4000f8e0210 */
[----:B------:R-:W-:Y:S01]  /*1730*/  UIMAD UR20, UR4, UR14, UR20 ;  /* 0x0000000e041472a4 */ /* 0x000fe2000f8e0214 */
[----:B------:R-:W-:Y:S02]  /*1740*/  @!UP0 UMOV UR5, UR6 ;  /* 0x0000000600058c82 */ /* 0x000fe40008000000 */
[----:B------:R-:W-:-:S12]  /*1750*/  UIMAD UR16, UR5, UR27, UR16 ;  /* 0x0000001b051072a4 */ /* 0x000fd8000f8e0210 */
.L_x_19:
[----:B------:R-:W-:Y:S02]  /*1760*/  UISETP.NE.AND UP1, UPT, UR28, 0x1, UPT ;  /* 0x000000011c00788c */ /* 0x000fe4000bf25270 */
[----:B------:R-:W-:Y:S02]  /*1770*/  UISETP.NE.AND UP0, UPT, UR17, 0x2, UPT ;  /* 0x000000021100788c */ /* 0x000fe4000bf05270 */
[----:B------:R-:W-:-:S05]  /*1780*/  ULOP3.LUT UR24, UR26, 0x600, URZ, 0xc0, !UPT ;  /* 0x000006001a187892 */ /* 0x000fca000f8ec0ff */
[----:B------:R-:W-:Y:S07]  /*1790*/  BRA.U UP1, `(.L_x_20) ;  /* 0x0000000101447547 */ /* 0x000fee000b800000 */
[----:B------:R-:W1:Y:S01]  /*17a0*/  LDCU.128 UR8, c[0x0][0xb10] ;  /* 0x00016200ff0877ac */ /* 0x000e620008000c00 */
[----:B------:R-:W2:Y:S01]  /*17b0*/  LDCU UR12, c[0x0][0xb0c] ;  /* 0x00016180ff0c77ac */ /* 0x000ea20008000800 */
[----:B------:R-:W3:Y:S01]  /*17c0*/  LDCU UR13, c[0x0][0xb20] ;  /* 0x00016400ff0d77ac */ /* 0x000ee20008000800 */
[----:B-1----:R-:W-:Y:S02]  /*17d0*/  UIMAD.WIDE.U32 UR6, UR16, UR8, URZ ;  /* 0x00000008100672a5 */ /* 0x002fe4000f8e00ff */
[----:B------:R-:W-:Y:S02]  /*17e0*/  UIMAD.WIDE.U32 UR4, UR20, UR11, URZ ;  /* 0x0000000b140472a5 */ /* 0x000fe4000f8e00ff */
[----:B--2---:R-:W-:Y:S02]  /*17f0*/  UISETP.NE.AND UP2, UPT, UR12, 0x1, UPT ;  /* 0x000000010c00788c */ /* 0x004fe4000bf45270 */
[----:B------:R-:W-:Y:S01]  /*1800*/  UISETP.NE.AND UP1, UPT, UR10, 0x1, UPT ;  /* 0x000000010a00788c */ /* 0x000fe2000bf25270 */
[----:B------:R-:W-:-:S02]  /*1810*/  UMOV UR6, UR7 ;  /* 0x0000000700067c82 */ /* 0x000fc40008000000 */
[----:B------:R-:W-:Y:S01]  /*1820*/  UMOV UR4, UR5 ;  /* 0x0000000500047c82 */ /* 0x000fe20008000000 */
[----:B------:R-:W-:Y:S02]  /*1830*/  USHF.R.U32.HI UR6, URZ, UR9, UR6 ;  /* 0x00000009ff067299 */ /* 0x000fe40008011606 */
[----:B---3--:R-:W-:Y:S02]  /*1840*/  USHF.R.U32.HI UR4, URZ, UR13, UR4 ;  /* 0x0000000dff047299 */ /* 0x008fe40008011604 */
[----:B------:R-:W-:Y:S02]  /*1850*/  USEL UR5, UR16, UR6, !UP2 ;  /* 0x0000000610057287 */ /* 0x000fe4000d000000 */
[----:B------:R-:W-:-:S04]  /*1860*/  USEL UR4, UR20, UR4, !UP1 ;  /* 0x0000000414047287 */ /* 0x000fc8000c800000 */
[----:B------:R-:W-:Y:S02]  /*1870*/  UIADD3 UR6, UPT, UPT, UR5, -UR4, URZ ;  /* 0x8000000405067290 */ /* 0x000fe4000fffe0ff */
[----:B------:R-:W-:Y:S02]  /*1880*/  UIADD3 UR4, UPT, UPT, -UR5, UR4, URZ ;  /* 0x0000000405047290 */ /* 0x000fe4000fffe1ff */
[----:B------:R-:W-:Y:S02]  /*1890*/  UIMAD UR20, UR6, UR10, UR20 ;  /* 0x0000000a061472a4 */ /* 0x000fe4000f8e0214 */
[----:B------:R-:W-:-:S12]  /*18a0*/  UIMAD UR16, UR4, UR12, UR16 ;  /* 0x0000000c041072a4 */ /* 0x000fd8000f8e0210 */
.L_x_20:
[----:B------:R-:W-:Y:S05]  /*18b0*/  BRA.U !UP5, `(.L_x_21) ;  /* 0x000000010d0c7547 */ /* 0x000fea000b800000 */
[----:B------:R-:W-:Y:S01]  /*18c0*/  UCGABAR_WAIT ;  /* 0x0000000000007dc7 */ /* 0x000fe20008000000 */
[----:B------:R-:W-:Y:S01]  /*18d0*/  CCTL.IVALL ;  /* 0x00000000ff00798f */ /* 0x000fe20002000000 */
[----:B------:R-:W-:Y:S05]  /*18e0*/  BRA `(.L_x_22) ;  /* 0x0000000000047947 */ /* 0x000fea0003800000 */
.L_x_21:
[----:B------:R-:W-:Y:S06]  /*18f0*/  BAR.SYNC.DEFER_BLOCKING 0x0 ;  /* 0x0000000000007b1d */ /* 0x000fec0000010000 */
.L_x_22:
[----:B------:R-:W-:Y:S05]  /*1900*/  BRA.U UP0, `(.L_x_23) ;  /* 0x0000001d00047547 */ /* 0x000fea000b800000 */
[----:B------:R-:W1:Y:S01]  /*1910*/  LDCU UR6, c[0x0][0x38c] ;  /* 0x00007180ff0677ac */ /* 0x000e620008000800 */
[----:B------:R-:W-:Y:S01]  /*1920*/  PLOP3.LUT P1, PT, PT, PT, UP3, 0x80, 0x8 ;  /* 0x000000000008781c */ /* 0x000fe20003f2f038 */
[----:B------:R-:W-:Y:S01]  /*1930*/  IMAD.MOV.U32 R12, RZ, RZ, 0x1 ;  /* 0x00000001ff0c7424 */ /* 0x000fe200078e00ff */
[----:B------:R-:W-:Y:S01]  /*1940*/  ISETP.EQ.OR P2, PT, R0, RZ, P3 ;  /* 0x000000ff0000720c */ /* 0x000fe20001f42670 */
[----:B------:R-:W-:Y:S01]  /*1950*/  UISETP.NE.AND UP1, UPT, UR17, URZ, UPT ;  /* 0x000000ff1100728c */ /* 0x000fe2000bf25270 */
[----:B------:R-:W-:Y:S02]  /*1960*/  PLOP3.LUT P1, PT, P1, PT, PT, 0x8, 0x80 ;  /* 0x000000000080781c */ /* 0x000fe40000f2e170 */
[----:B------:R-:W-:Y:S01]  /*1970*/  CS2R R10, SRZ ;  /* 0x00000000000a7805 */ /* 0x000fe2000001ff00 */
[----:B------:R-:W-:Y:S01]  /*1980*/  IMAD.MOV.U32 R9, RZ, RZ, RZ ;  /* 0x000000ffff097224 */ /* 0x000fe200078e00ff */
[----:B------:R-:W2:Y:S01]  /*1990*/  LDCU UR39, c[0x0][0x370] ;  /* 0x00006e00ff2777ac */ /* 0x000ea20008000800 */
[----:B------:R-:W-:Y:S01]  /*19a0*/  IMAD.MOV.U32 R8, RZ, RZ, 0x1 ;  /* 0x00000001ff087424 */ /* 0x000fe200078e00ff */
[----:B------:R-:W-:Y:S01]  /*19b0*/  USEL UR25, UR43, 0x2, UP1 ;  /* 0x000000022b197887 */ /* 0x000fe20008800000 */
[----:B------:R-:W3:Y:S01]  /*19c0*/  LDCU.64 UR28, c[0x0][0x348] ;  /* 0x00006900ff1c77ac */ /* 0x000ee20008000a00 */
[----:B-1----:R-:W-:-:S02]  /*19d0*/  UIADD3 UR5, UPT, UPT, UR6, 0x1f, URZ ;  /* 0x0000001f06057890 */ /* 0x002fc4000fffe0ff */
[----:B------:R-:W-:Y:S02]  /*19e0*/  USHF.R.U32.HI UR44, URZ, 0x5, UR24 ;  /* 0x00000005ff2c7899 */ /* 0x000fe40008011618 */
[----:B------:R-:W-:Y:S02]  /*19f0*/  USHF.R.S32.HI UR4, URZ, 0x1f, UR5 ;  /* 0x0000001fff047899 */ /* 0x000fe40008011405 */
[----:B------:R-:W-:Y:S02]  /*1a00*/  UIADD3 UR46, UPT, UPT, UR6, 0x3e, URZ ;  /* 0x0000003e062e7890 */ /* 0x000fe4000fffe0ff */
[----:B------:R-:W-:Y:S01]  /*1a10*/  ULEA.HI UR4, UR4, UR5, URZ, 0x5 ;  /* 0x0000000504047291 */ /* 0x000fe2000f8f28ff */
[----:B------:R-:W1:Y:S03]  /*1a20*/  LDCU UR38, c[0x0][0x374] ;  /* 0x00006e80ff2677ac */ /* 0x000e660008000800 */
[----:B------:R-:W-:-:S02]  /*1a30*/  USHF.R.S32.HI UR41, URZ, 0x5, UR4 ;  /* 0x00000005ff297899 */ /* 0x000fc40008011404 */
[----:B------:R-:W-:Y:S02]  /*1a40*/  UIADD3 UR4, UPT, UPT, UR6, -0x1, URZ ;  /* 0xffffffff06047890 */ /* 0x000fe4000fffe0ff */
[----:B------:R-:W-:Y:S02]  /*1a50*/  UISETP.LT.U32.AND UP0, UPT, UR41, 0x14, UPT ;  /* 0x000000142900788c */ /* 0x000fe4000bf01070 */
[----:B------:R-:W-:Y:S02]  /*1a60*/  UISETP.GE.U32.AND UP2, UPT, UR4, -0x3f, UPT ;  /* 0xffffffc10400788c */ /* 0x000fe4000bf46070 */
[----:B------:R-:W-:Y:S01]  /*1a70*/  USEL UR40, UR41, 0x14, UP0 ;  /* 0x0000001429287887 */ /* 0x000fe20008000000 */
[----:B------:R-:W-:-:S03]  /*1a80*/  UMOV UR5, URZ ;  /* 0x000000ff00057c82 */ /* 0x000fc60008000000 */
[----:B------:R-:W-:Y:S02]  /*1a90*/  UIADD3 UR21, UPT, UPT, UR40, -0x1, URZ ;  /* 0xffffffff28157890 */ /* 0x000fe4000fffe0ff */
[----:B------:R-:W-:-:S03]  /*1aa0*/  UIADD3 UR43, UPT, UPT, UR41, -UR40, URZ ;  /* 0x80000028292b7290 */ /* 0x000fc6000fffe0ff */
[----:B------:R-:W-:-:S04]  /*1ab0*/  @UP2 UIADD3 UR21, UPT, UPT, UR40, URZ, URZ ;  /* 0x000000ff28152290 */ /* 0x000fc8000fffe0ff */
[----:B-123--:R-:W-:-:S12]  /*1ac0*/  UIADD3 UR21, UPT, UPT, UR21, 0x1, URZ ;  /* 0x0000000115157890 */ /* 0x00efd8000fffe0ff */
.L_x_43:
[----:B------:R-:W-:Y:S01]  /*1ad0*/  UISETP.NE.AND UP0, UPT, UR45, URZ, UPT ;  /* 0x000000ff2d00728c */ /* 0x000fe2000bf05270 */
[----:B------:R-:W1:Y:S08]  /*1ae0*/  S2UR UR45, SR_CgaCtaId ;  /* 0x00000000002d79c3 */ /* 0x000e700000008800 */
[----:B------:R-:W-:Y:S05]  /*1af0*/  BRA.U UP0, `(.L_x_24) ;  /* 0x0000000100347547 */ /* 0x000fea000b800000 */
[----:B------:R-:W2:Y:S01]  /*1b00*/  S2R R0, SR_CgaCtaId ;  /* 0x0000000000007919 */ /* 0x000ea20000008800 */
[----:B------:R-:W-:-:S04]  /*1b10*/  MOV R2, 0x400 ;  /* 0x0000040000027802 */ /* 0x000fc80000000f00 */
[----:B--2---:R-:W-:Y:S02]  /*1b20*/  LEA R0, R0, R2, 0x18 ;  /* 0x0000000200007211 */ /* 0x004fe400078ec0ff */
[----:B------:R-:W-:-:S03]  /*1b30*/  SHF.L.U32 R2, R8, 0x1f, RZ ;  /* 0x0000001f08027819 */ /* 0x000fc600000006ff */
[----:B------:R-:W-:-:S04]  /*1b40*/  IMAD R0, R9, 0x8, R0 ;  /* 0x0000000809007824 */ /* 0x000fc800078e0200 */
[----:B------:R-:W2:Y:S02]  /*1b50*/  SYNCS.PHASECHK.TRANS64.TRYWAIT P0, [R0+URZ+0x200], R2 ;  /* 0x00020002000075a7 */ /* 0x000ea400080011ff */
[----:B--2---:R-:W-:Y:S05]  /*1b60*/  @!P0 BRA `(.L_x_25) ;  /* 0x0000008400948947 */ /* 0x004fea0003800000 */
.L_x_149:
[----:B------:R-:W-:Y:S01]  /*1b70*/  VIADD R9, R9, 0x1 ;  /* 0x0000000109097836 */ /* 0x000fe20000000000 */
[----:B------:R2:W-:Y:S04]  /*1b80*/  SYNCS.ARRIVE.TRANS64.A1T0 RZ, [R0+URZ+0x1f0], RZ ;  /* 0x0001f0ff00ff79a7 */ /* 0x0005e800081000ff */
[----:B------:R-:W-:-:S04]  /*1b90*/  ISETP.NE.AND P0, PT, R9, 0x2, PT ;  /* 0x000000020900780c */ /* 0x000fc80003f05270 */
[----:B------:R-:W-:Y:S02]  /*1ba0*/  SEL R9, R9, RZ, P0 ;  /* 0x000000ff09097207 */ /* 0x000fe40000000000 */
[----:B--2---:R-:W-:-:S04]  /*1bb0*/  SEL R0, RZ, 0x1, P0 ;  /* 0x00000001ff007807 */ /* 0x004fc80000000000 */
[----:B------:R-:W-:-:S07]  /*1bc0*/  LOP3.LUT R8, R8, R0, RZ, 0x3c, !PT ;  /* 0x0000000008087212 */ /* 0x000fce00078e3cff */
.L_x_24:
[----:B------:R-:W-:Y:S01]  /*1bd0*/  UMOV UR6, 0x400 ;  /* 0x0000040000067882 */ /* 0x000fe20000000000 */
[----:B------:R-:W-:Y:S01]  /*1be0*/  SHF.L.U32 R0, R12, 0x1f, RZ ;  /* 0x0000001f0c007819 */ /* 0x000fe200000006ff */
[----:B-1----:R-:W-:Y:S02]  /*1bf0*/  ULEA UR6, UR45, UR6, 0x18 ;  /* 0x000000062d067291 */ /* 0x002fe4000f8ec0ff */
[----:B------:R-:W-:Y:S02]  /*1c00*/  UISETP.GE.U32.AND UP0, UPT, UR46, 0x3f, UPT ;  /* 0x0000003f2e00788c */ /* 0x000fe4000bf06070 */
[----:B------:R-:W-:Y:S02]  /*1c10*/  ULEA UR4, UR5, UR6, 0x3 ;  /* 0x0000000605047291 */ /* 0x000fe4000f8e18ff */
[----:B------:R-:W-:Y:S02]  /*1c20*/  USHF.L.U32 UR11, UR20, 0x8, URZ ;  /* 0x00000008140b7899 */ /* 0x000fe400080006ff */
[----:B------:R-:W-:Y:S01]  /*1c30*/  ULEA UR35, UR16, UR44, 0x6 ;  /* 0x0000002c10237291 */ /* 0x000fe2000f8e30ff */
[----:B------:R-:W-:-:S04]  /*1c40*/  UMOV UR13, URZ ;  /* 0x000000ff000d7c82 */ /* 0x000fc80008000000 */
[----:B------:R1:W2:Y:S01]  /*1c50*/  SYNCS.PHASECHK.TRANS64.TRYWAIT P0, [UR4+0xa0], R0 ;  /* 0x0000a000ff0075a7 */ /* 0x0002a20008001104 */
[----:B------:R-:W-:Y:S06]  /*1c60*/  BRA.U !UP0, `(.L_x_26) ;  /* 0x0000000108bc7547 */ /* 0x000fec000b800000 */
[----:B------:R-:W-:Y:S01]  /*1c70*/  UMOV UR7, URZ ;  /* 0x000000ff00077c82 */ /* 0x000fe20008000000 */
[----:B------:R-:W-:-:S05]  /*1c80*/  UMOV UR4, UR5 ;  /* 0x0000000500047c82 */ /* 0x000fca0008000000 */
.L_x_32:
[----:B------:R-:W-:Y:S01]  /*1c90*/  ULEA UR33, UR4, UR6, 0x3 ;  /* 0x0000000604217291 */ /* 0x000fe2000f8e18ff */
[----:B--2---:R-:W-:Y:S01]  /*1ca0*/  @!P3 MOV R2, 0x2800 ;  /* 0x000028000002b802 */ /* 0x004fe20000000f00 */
[----:B--2-4-:R-:W-:Y:S10]  /*1cb0*/  @P0 BRA `(.L_x_27) ;  /* 0x00000000000c0947 */ /* 0x014ff40003800000 */
[----:B------:R-:W-:-:S04]  /*1cc0*/  SHF.L.U32 R3, R12, 0x1f, RZ ;  /* 0x0000001f0c037819 */ /* 0x000fc800000006ff */
[----:B------:R-:W2:Y:S02]  /*1cd0*/  SYNCS.PHASECHK.TRANS64.TRYWAIT P0, [UR33+0xa0], R3 ;  /* 0x0000a003ff0075a7 */ /* 0x000ea40008001121 */
[----:B--2---:R-:W-:Y:S05]  /*1ce0*/  @!P0 BRA `(.L_x_28) ;  /* 0x0000008400488947 */ /* 0x004fea0003800000 */
.L_x_27:
[----:B------:R2:W-:Y:S01]  /*1cf0*/  @!P3 SYNCS.ARRIVE.TRANS64 RZ, [UR33], R2 ;  /* 0x00000002ffffb9a7 */ /* 0x0005e20008000021 */
[----:B------:R-:W-:-:S04]  /*1d00*/  ULOP3.LUT UR5, UR25, 0x2, URZ, 0xfc, !UPT ;  /* 0x0000000219057892 */ /* 0x000fc8000f8efcff */
[----:B------:R-:W-:-:S09]  /*1d10*/  UISETP.NE.AND UP0, UPT, UR5, 0x2, UPT ;  /* 0x000000020500788c */ /* 0x000fd2000bf05270 */
[----:B------:R-:W-:Y:S05]  /*1d20*/  BRA.U UP0, `(.L_x_29) ;  /* 0x0000000100047547 */ /* 0x000fea000b800000 */
[----:B------:R-:W-:Y:S05]  /*1d30*/  BPT.TRAP 0x1 ;  /* 0x000000040000795c */ /* 0x000fea0000300000 */
.L_x_29:
[----:B------:R-:W-:Y:S04]  /*1d40*/  BSSY.RECONVERGENT B0, `(.L_x_30) ;  /* 0x0000003000007945 */ /* 0x000fe80003800200 */
[----:B------:R-:W-:Y:S05]  /*1d50*/  @P2 BRA `(.L_x_31) ;  /* 0x0000000000042947 */ /* 0x000fea0003800000 */
[----:B------:R-:W-:Y:S05]  /*1d60*/  BPT.TRAP 0x1 ;  /* 0x000000040000795c */ /* 0x000fea0000300000 */
.L_x_31:
[----:B------:R-:W-:Y:S05]  /*1d70*/  BSYNC.RECONVERGENT B0 ;  /* 0x0000000000007941 */ /* 0x000fea0003800200 */
.L_x_30:
[----:B------:R-:W-:Y:S02]  /*1d80*/  UIADD3 UR5, UPT, UPT, UR4, 0x1, URZ ;  /* 0x0000000104057890 */ /* 0x000fe4000fffe0ff */
[----:B------:R-:W-:Y:S02]  /*1d90*/  ULEA UR32, UR4, UR24, 0xb ;  /* 0x0000001804207291 */ /* 0x000fe4000f8e58ff */
[----:B------:R-:W-:Y:S02]  /*1da0*/  UISETP.NE.AND UP0, UPT, UR5, 0x14, UPT ;  /* 0x000000140500788c */ /* 0x000fe4000bf05270 */
[----:B------:R-:W-:Y:S02]  /*1db0*/  UIADD3 UR16, UP1, UPT, UR28, 0x80, URZ ;  /* 0x000000801c107890 */ /* 0x000fe4000ff3e0ff */
[----:B------:R-:W-:Y:S02]  /*1dc0*/  USEL UR9, URZ, 0x1, UP0 ;  /* 0x00000001ff097887 */ /* 0x000fe40008000000 */
[----:B------:R-:W-:-:S02]  /*1dd0*/  USEL UR5, UR5, URZ, UP0 ;  /* 0x000000ff05057287 */ /* 0x000fc40008000000 */
[----:B------:R-:W-:Y:S02]  /*1de0*/  UIADD3 UR14, UP0, UPT, UR28, 0x180, URZ ;  /* 0x000001801c0e7890 */ /* 0x000fe4000ff1e0ff */
[----:B------:R-:W-:Y:S01]  /*1df0*/  ULEA UR8, UR5, UR6, 0x3 ;  /* 0x0000000605087291 */ /* 0x000fe2000f8e18ff */
[----:B------:R-:W-:Y:S01]  /*1e00*/  LOP3.LUT R12, R12, UR9, RZ, 0x3c, !PT ;  /* 0x000000090c0c7c12 */ /* 0x000fe2000f8e3cff */
[----:B------:R-:W-:Y:S02]  /*1e10*/  USHF.L.U32 UR34, UR7, 0x5, URZ ;  /* 0x0000000507227899 */ /* 0x000fe400080006ff */
[----:B------:R-:W-:Y:S01]  /*1e20*/  UIADD3.X UR17, UPT, UPT, URZ, UR29, URZ, UP1, !UPT ;  /* 0x0000001dff117290 */ /* 0x000fe20008ffe4ff */
[----:B-1----:R-:W-:Y:S01]  /*1e30*/  SHF.L.U32 R0, R12, 0x1f, RZ ;  /* 0x0000001f0c007819 */ /* 0x002fe200000006ff */
[----:B------:R-:W-:Y:S02]  /*1e40*/  UIADD3 UR32, UPT, UPT, UR6, 0x6600, UR32 ;  /* 0x0000660006207890 */ /* 0x000fe4000fffe020 */
[----:B------:R-:W-:Y:S01]  /*1e50*/  UIADD3.X UR15, UPT, UPT, URZ, UR29, URZ, UP0, !UPT ;  /* 0x0000001dff0f7290 */ /* 0x000fe200087fe4ff */
[----:B------:R3:W4:Y:S01]  /*1e60*/  SYNCS.PHASECHK.TRANS64.TRYWAIT P0, [UR8+0xa0], R0 ;  /* 0x0000a000ff0075a7 */ /* 0x0007220008001108 */
[----:B------:R-:W-:Y:S01]  /*1e70*/  ULEA UR8, UR4, UR6, 0xd ;  /* 0x0000000604087291 */ /* 0x000fe2000f8e68ff */
[----:B------:R-:W-:Y:S01]  /*1e80*/  UMOV UR13, 0xf0000 ;  /* 0x000f0000000d7882 */ /* 0x000fe20000000000 */
[----:B------:R-:W-:-:S02]  /*1e90*/  UMOV UR18, 0x0 ;  /* 0x0000000000127882 */ /* 0x000fc40000000000 */
[----:B------:R-:W-:Y:S01]  /*1ea0*/  UIADD3 UR8, UPT, UPT, UR8, 0x10600, URZ ;  /* 0x0001060008087890 */ /* 0x000fe2000fffe0ff */
[----:B------:R-:W-:Y:S01]  /*1eb0*/  UMOV UR19, 0x10000000 ;  /* 0x1000000000137882 */ /* 0x000fe20000000000 */
[----:B------:R-:W-:Y:S01]  /*1ec0*/  UMOV UR12, UR36 ;  /* 0x00000024000c7c82 */ /* 0x000fe20008000000 */
[----:B------:R-:W-:Y:S01]  /*1ed0*/  UMOV UR9, UR33 ;  /* 0x0000002100097c82 */ /* 0x000fe20008000000 */
[----:B------:R-:W-:Y:S01]  /*1ee0*/  UMOV UR10, UR34 ;  /* 0x00000022000a7c82 */ /* 0x000fe20008000000 */
[----:B------:R1:W-:Y:S01]  /*1ef0*/  UTMALDG.3D.MULTICAST [UR32], [UR16], UR13, desc[UR18] ;  /* 0x00001220100073b4 */ /* 0x0003e2000801180d */
[----:B------:R-:W-:Y:S01]  /*1f00*/  UIADD3 UR7, UPT, UPT, UR7, 0x1, URZ ;  /* 0x0000000107077890 */ /* 0x000fe2000fffe0ff */
[----:B------:R-:W-:-:S03]  /*1f10*/  UMOV UR4, UR5 ;  /* 0x0000000500047c82 */ /* 0x000fc60008000000 */
[----:B------:R-:W-:Y:S01]  /*1f20*/  UISETP.NE.AND UP0, UPT, UR7, UR21, UPT ;  /* 0x000000150700728c */ /* 0x000fe2000bf05270 */
[----:B------:R3:W-:Y:S01]  /*1f30*/  UTMALDG.3D [UR8], [UR14], desc[UR18] ;  /* 0x000012080e0075b4 */ /* 0x0007e20008011000 */
[----:B-1----:R-:W-:-:S07]  /*1f40*/  UMOV UR13, UR21 ;  /* 0x00000015000d7c82 */ /* 0x002fce0008000000 */
[----:B---3--:R-:W-:Y:S05]  /*1f50*/  BRA.U UP0, `(.L_x_32) ;  /* 0xfffffffd004c7547 */ /* 0x008fea000b83ffff */
.L_x_26:
[----:B------:R-:W-:Y:S01]  /*1f60*/  ULEA UR4, UR5, UR6, 0x3 ;  /* 0x0000000605047291 */ /* 0x000fe2000f8e18ff */
[----:B-1----:R-:W-:Y:S01]  /*1f70*/  SHF.L.U32 R0, R12, 0x1f, RZ ;  /* 0x0000001f0c007819 */ /* 0x002fe200000006ff */
[----:B------:R-:W-:Y:S01]  /*1f80*/  @!P1 SYNCS.ARRIVE.TRANS64.A1T0 RZ, [UR6+0x188], RZ ;  /* 0x000188ffffff99a7 */ /* 0x000fe20008100006 */
[----:B------:R-:W-:-:S06]  /*1f90*/  UISETP.GT.AND UP0, UPT, UR41, UR40, UPT ;  /* 0x000000282900728c */ /* 0x000fcc000bf04270 */
[----:B--2-4-:R1:W2:Y:S03]  /*1fa0*/  SYNCS.PHASECHK.TRANS64.TRYWAIT P0, [UR4+0xa0], R0 ;  /* 0x0000a000ff0075a7 */ /* 0x0142a60008001104 */
[----:B------:R-:W-:Y:S05]  /*1fb0*/  BRA.U !UP0, `(.L_x_33) ;  /* 0x0000000108c07547 */ /* 0x000fea000b800000 */
[----:B------:R-:W-:Y:S01]  /*1fc0*/  UIADD3 UR26, UPT, UPT, UR43, UR13, URZ ;  /* 0x0000000d2b1a7290 */ /* 0x000fe2000fffe0ff */
[----:B------:R-:W-:-:S11]  /*1fd0*/  UMOV UR4, UR5 ;  /* 0x0000000500047c82 */ /* 0x000fd60008000000 */
.L_x_39:
[----:B------:R-:W-:Y:S01]  /*1fe0*/  ULEA UR17, UR4, UR6, 0x3 ;  /* 0x0000000604117291 */ /* 0x000fe2000f8e18ff */
[----:B--2---:R-:W-:Y:S01]  /*1ff0*/  @!P3 MOV R2, 0x2800 ;  /* 0x000028000002b802 */ /* 0x004fe20000000f00 */
[----:B--2-4-:R-:W-:Y:S10]  /*2000*/  @P0 BRA `(.L_x_34) ;  /* 0x00000000000c0947 */ /* 0x014ff40003800000 */
[----:B------:R-:W-:-:S04]  /*2010*/  SHF.L.U32 R3, R12, 0x1f, RZ ;  /* 0x0000001f0c037819 */ /* 0x000fc800000006ff */
[----:B------:R-:W2:Y:S02]  /*2020*/  SYNCS.PHASECHK.TRANS64.TRYWAIT P0, [UR17+0xa0], R3 ;  /* 0x0000a003ff0075a7 */ /* 0x000ea40008001111 */
[----:B--2---:R-:W-:Y:S05]  /*2030*/  @!P0 BRA `(.L_x_35) ;  /* 0x00000080008c8947 */ /* 0x004fea0003800000 */
.L_x_34:
[----:B------:R2:W-:Y:S01]  /*2040*/  @!P3 SYNCS.ARRIVE.TRANS64 RZ, [UR17], R2 ;  /* 0x00000002ffffb9a7 */ /* 0x0005e20008000011 */
[----:B------:R-:W-:-:S04]  /*2050*/  ULOP3.LUT UR5, UR25, 0x2, URZ, 0xfc, !UPT ;  /* 0x0000000219057892 */ /* 0x000fc8000f8efcff */
[----:B------:R-:W-:-:S09]  /*2060*/  UISETP.NE.AND UP0, UPT, UR5, 0x2, UPT ;  /* 0x000000020500788c */ /* 0x000fd2000bf05270 */
[----:B------:R-:W-:Y:S05]  /*2070*/  BRA.U UP0, `(.L_x_36) ;  /* 0x0000000100047547 */ /* 0x000fea000b800000 */
[----:B------:R-:W-:Y:S05]  /*2080*/  BPT.TRAP 0x1 ;  /* 0x000000040000795c */ /* 0x000fea0000300000 */
.L_x_36:
[----:B------:R-:W-:Y:S04]  /*2090*/  BSSY.RECONVERGENT B0, `(.L_x_37) ;  /* 0x0000003000007945 */ /* 0x000fe80003800200 */
[----:B------:R-:W-:Y:S05]  /*20a0*/  @P2 BRA `(.L_x_38) ;  /* 0x0000000000042947 */ /* 0x000fea0003800000 */
[----:B------:R-:W-:Y:S05]  /*20b0*/  BPT.TRAP 0x1 ;  /* 0x000000040000795c */ /* 0x000fea0000300000 */
.L_x_38:
[----:B------:R-:W-:Y:S05]  /*20c0*/  BSYNC.RECONVERGENT B0 ;  /* 0x0000000000007941 */ /* 0x000fea0003800200 */
.L_x_37:
[----:B------:R-:W-:Y:S02]  /*20d0*/  UIADD3 UR5, UPT, UPT, UR4, 0x1, URZ ;  /* 0x0000000104057890 */ /* 0x000fe4000fffe0ff */
[----:B------:R-:W-:Y:S02]  /*20e0*/  ULEA UR16, UR4, UR24, 0xb ;  /* 0x0000001804107291 */ /* 0x000fe4000f8e58ff */
[----:B------:R-:W-:Y:S02]  /*20f0*/  UISETP.NE.AND UP0, UPT, UR5, 0x14, UPT ;  /* 0x000000140500788c */ /* 0x000fe4000bf05270 */
[----:B------:R-:W-:Y:S02]  /*2100*/  UIADD3 UR22, UP1, UPT, UR28, 0x80, URZ ;  /* 0x000000801c167890 */ /* 0x000fe4000ff3e0ff */
[----:B------:R-:W-:Y:S02]  /*2110*/  USEL UR8, URZ, 0x1, UP0 ;  /* 0x00000001ff087887 */ /* 0x000fe40008000000 */
[----:B------:R-:W-:-:S02]  /*2120*/  USEL UR5, UR5, URZ, UP0 ;  /* 0x000000ff05057287 */ /* 0x000fc40008000000 */
[----:B------:R-:W-:Y:S02]  /*2130*/  UIADD3 UR14, UP0, UPT, UR28, 0x180, URZ ;  /* 0x000001801c0e7890 */ /* 0x000fe4000ff1e0ff */
[----:B------:R-:W-:Y:S01]  /*2140*/  LOP3.LUT R12, R12, UR8, RZ, 0x3c, !PT ;  /* 0x000000080c0c7c12 */ /* 0x000fe2000f8e3cff */
[----:B------:R-:W-:Y:S02]  /*2150*/  ULEA UR7, UR5, UR6, 0x3 ;  /* 0x0000000605077291 */ /* 0x000fe4000f8e18ff */
[----:B------:R-:W-:Y:S01]  /*2160*/  ULEA UR8, UR4, UR6, 0xd ;  /* 0x0000000604087291 */ /* 0x000fe2000f8e68ff */
[----:B-1----:R-:W-:Y:S01]  /*2170*/  SHF.L.U32 R0, R12, 0x1f, RZ ;  /* 0x0000001f0c007819 */ /* 0x002fe200000006ff */
[----:B------:R-:W-:Y:S02]  /*2180*/  USHF.L.U32 UR18, UR13, 0x5, URZ ;  /* 0x000000050d127899 */ /* 0x000fe400080006ff */
[----:B------:R-:W-:Y:S02]  /*2190*/  UIADD3 UR16, UPT, UPT, UR6, 0x6600, UR16 ;  /* 0x0000660006107890 */ /* 0x000fe4000fffe010 */
[----:B------:R-:W-:Y:S01]  /*21a0*/  UIADD3.X UR23, UPT, UPT, URZ, UR29, URZ, UP1, !UPT ;  /* 0x0000001dff177290 */ /* 0x000fe20008ffe4ff */
[----:B------:R3:W4:Y:S01]  /*21b0*/  SYNCS.PHASECHK.TRANS64.TRYWAIT P0, [UR7+0xa0], R0 ;  /* 0x0000a000ff0075a7 */ /* 0x0007220008001107 */
[----:B------:R-:W-:-:S02]  /*21c0*/  UIADD3 UR8, UPT, UPT, UR8, 0x10600, URZ ;  /* 0x0001060008087890 */ /* 0x000fc4000fffe0ff */
[----:B------:R-:W-:Y:S01]  /*21d0*/  UIADD3.X UR15, UPT, UPT, URZ, UR29, URZ, UP0, !UPT ;  /* 0x0000001dff0f7290 */ /* 0x000fe200087fe4ff */
[----:B------:R-:W-:Y:S01]  /*21e0*/  UMOV UR7, 0xf0000 ;  /* 0x000f000000077882 */ /* 0x000fe20000000000 */
[----:B------:R-:W-:Y:S01]  /*21f0*/  UMOV UR30, 0x0 ;  /* 0x00000000001e7882 */ /* 0x000fe20000000000 */
[----:B------:R-:W-:Y:S01]  /*2200*/  UMOV UR31, 0x10000000 ;  /* 0x10000000001f7882 */ /* 0x000fe20000000000 */
[----:B------:R-:W-:Y:S01]  /*2210*/  UMOV UR19, UR35 ;  /* 0x0000002300137c82 */ /* 0x000fe20008000000 */
[----:B------:R-:W-:Y:S01]  /*2220*/  UMOV UR20, UR36 ;  /* 0x0000002400147c82 */ /* 0x000fe20008000000 */
[----:B------:R-:W-:Y:S01]  /*2230*/  UMOV UR12, UR36 ;  /* 0x00000024000c7c82 */ /* 0x000fe20008000000 */
[----:B------:R-:W-:Y:S01]  /*2240*/  UMOV UR9, UR17 ;  /* 0x0000001100097c82 */ /* 0x000fe20008000000 */
[----:B------:R-:W-:Y:S01]  /*2250*/  UMOV UR10, UR18 ;  /* 0x00000012000a7c82 */ /* 0x000fe20008000000 */
[----:B------:R3:W-:Y:S01]  /*2260*/  UTMALDG.3D.MULTICAST [UR16], [UR22], UR7, desc[UR30] ;  /* 0x00001e10160073b4 */ /* 0x0007e20008011807 */
[----:B------:R-:W-:Y:S01]  /*2270*/  UIADD3 UR13, UPT, UPT, UR13, 0x1, URZ ;  /* 0x000000010d0d7890 */ /* 0x000fe2000fffe0ff */
[----:B------:R-:W-:-:S03]  /*2280*/  UMOV UR4, UR5 ;  /* 0x0000000500047c82 */ /* 0x000fc60008000000 */
[----:B------:R-:W-:Y:S01]  /*2290*/  UISETP.NE.AND UP0, UPT, UR13, UR26, UPT ;  /* 0x0000001a0d00728c */ /* 0x000fe2000bf05270 */
[----:B------:R3:W-:Y:S08]  /*22a0*/  UTMALDG.3D [UR8], [UR14], desc[UR30] ;  /* 0x00001e080e0075b4 */ /* 0x0007f00008011000 */
[----:B---3--:R-:W-:Y:S05]  /*22b0*/  BRA.U UP0, `(.L_x_39) ;  /* 0xfffffffd00487547 */ /* 0x008fea000b83ffff */
.L_x_33:
[C---:B------:R-:W-:Y:S01]  /*22c0*/  LEA R3, R11.reuse, UR6, 0x3 ;  /* 0x000000060b037c11 */ /* 0x040fe2000f8e18ff */
[----:B------:R-:W-:Y:S01]  /*22d0*/  NOP ;  /* 0x0000000000007918 */ /* 0x000fe20000000000 */
[----:B-1----:R-:W-:Y:S02]  /*22e0*/  SHF.L.U32 R0, R10, 0x1f, RZ ;  /* 0x0000001f0a007819 */ /* 0x002fe400000006ff */
[----:B------:R-:W-:Y:S02]  /*22f0*/  LEA R4, R11, UR6, 0x4 ;  /* 0x000000060b047c11 */ /* 0x000fe4000f8e20ff */
[----:B--2-4-:R-:W1:Y:S02]  /*2300*/  SYNCS.PHASECHK.TRANS64.TRYWAIT P0, [R3+URZ+0x190], R0 ;  /* 0x00019000030075a7 */ /* 0x014e6400080011ff */
[----:B-1----:R-:W-:Y:S05]  /*2310*/  @!P0 BRA `(.L_x_40) ;  /* 0x0000007c00ec8947 */ /* 0x002fea0003800000 */
.L_x_152:
[----:B------:R-:W2:Y:S01]  /*2320*/  LDS.128 R4, [R4+0x220] ;  /* 0x0002200004047984 */ /* 0x000ea20000000c00 */
[----:B------:R-:W-:Y:S01]  /*2330*/  UISETP.GE.AND UP0, UPT, UR42, 0x1, UPT ;  /* 0x000000012a00788c */ /* 0x000fe2000bf06270 */
[----:B------:R-:W-:Y:S01]  /*2340*/  @!PT LDS RZ, [RZ] ;  /* 0x00000000fffff984 */ /* 0x000fe20000000800 */
[----:B------:R-:W-:Y:S01]  /*2350*/  @!PT LDS RZ, [RZ] ;  /* 0x00000000fffff984 */ /* 0x000fe20000000800 */
[----:B------:R-:W-:Y:S01]  /*2360*/  @!PT LDS RZ, [RZ] ;  /* 0x00000000fffff984 */ /* 0x000fe20000000800 */
[----:B------:R-:W-:Y:S01]  /*2370*/  @!PT LDS RZ, [RZ] ;  /* 0x00000000fffff984 */ /* 0x000fe20000000800 */
[----:B------:R3:W-:Y:S06]  /*2380*/  MEMBAR.ALL.CTA ;  /* 0x0000000000007992 */ /* 0x0007ec0000008000 */
[----:B---3--:R-:W3:Y:S01]  /*2390*/  FENCE.VIEW.ASYNC.S ;  /* 0x00000000000073c6 */ /* 0x008ee20000000000 */
[----:B--2---:R-:W-:-:S13]  /*23a0*/  LOP3.LUT P0, RZ, R6, 0x1, RZ, 0xc0, !PT ;  /* 0x0000000106ff7812 */ /* 0x004fda000780c0ff */
[----:B---3--:R-:W-:Y:S01]  /*23b0*/  VOTEU.ANY UP1, P0 ;  /* 0x0000000000ff7886 */ /* 0x008fe20000020100 */
[----:B------:R-:W-:-:S13]  /*23c0*/  PLOP3.LUT P0, PT, PT, PT, UP1, 0x80, 0x8 ;  /* 0x000000000008781c */ /* 0x000fda0003f0f018 */
[----:B-1----:R-:W-:Y:S02]  /*23d0*/  @P0 LOP3.LUT R0, R5, 0xffff, RZ, 0xc0, !PT ;  /* 0x0000ffff05000812 */ /* 0x002fe400078ec0ff */
[----:B------:R-:W-:Y:S02]  /*23e0*/  @P0 MOV R2, R4 ;  /* 0x0000000400020202 */ /* 0x000fe40000000f00 */
[----:B------:R-:W-:Y:S01]  /*23f0*/  @P0 R2UR UR7, R0 ;  /* 0x00000000000702ca */ /* 0x000fe200000e0000 */
[----:B------:R-:W-:Y:S01]  /*2400*/  VIADD R0, R3, 0x1a0 ;  /* 0x000001a003007836 */ /* 0x000fe20000000000 */
[----:B------:R-:W-:Y:S02]  /*2410*/  @P0 SHF.R.U32.HI R4, RZ, 0x10, R5 ;  /* 0x00000010ff040819 */ /* 0x000fe40000011605 */
[----:B------:R-:W-:Y:S02]  /*2420*/  @P0 R2UR UR8, R2 ;  /* 0x00000000020802ca */ /* 0x000fe400000e0000 */
[----:B------:R-:W-:-:S02]  /*2430*/  PRMT R0, RZ, 0x654, R0 ;  /* 0x00000654ff007816 */ /* 0x000fc40000000000 */
[----:B------:R-:W-:Y:S02]  /*2440*/  @P0 R2UR UR4, R4 ;  /* 0x00000000040402ca */ /* 0x000fe400000e0000 */
[----:B------:R1:W-:Y:S03]  /*2450*/  SYNCS.ARRIVE.TRANS64.RED.A1T0 RZ, [R0+URZ], RZ ;  /* 0x000000ff00ff79a7 */ /* 0x0003e600081004ff */
[----:B------:R-:W-:-:S04]  /*2460*/  @UP1 UMOV UR27, UR7 ;  /* 0x00000007001b1c82 */ /* 0x000fc80008000000 */
[----:B------:R-:W-:-:S04]  /*2470*/  @UP1 UMOV UR37, UR8 ;  /* 0x0000000800251c82 */ /* 0x000fc80008000000 */
[----:B------:R-:W-:Y:S01]  /*2480*/  @UP1 UMOV UR36, UR4 ;  /* 0x0000000400241c82 */ /* 0x000fe20008000000 */
[----:B------:R-:W-:Y:S05]  /*2490*/  BRA.U !UP0, `(.L_x_41) ;  /* 0x0000000108d47547 */ /* 0x000fea000b800000 */
[----:B------:R-:W2:Y:S01]  /*24a0*/  LDCU.128 UR12, c[0x0][0xb10] ;  /* 0x00016200ff0c77ac */ /* 0x000ea20008000c00 */
[----:B------:R-:W3:Y:S01]  /*24b0*/  LDCU UR26, c[0x0][0xb20] ;  /* 0x00016400ff1a77ac */ /* 0x000ee20008000800 */
[----:B------:R-:W4:Y:S01]  /*24c0*/  LDCU UR20, c[0x0][0xb0c] ;  /* 0x00016180ff1477ac */ /* 0x000f220008000800 */
[----:B------:R-:W1:Y:S01]  /*24d0*/  LDCU.64 UR10, c[0x0][0xb28] ;  /* 0x00016500ff0a77ac */ /* 0x000e620008000a00 */
[----:B------:R-:W-:Y:S02]  /*24e0*/  UISETP.NE.AND UP3, UPT, UR42, 0x1, UPT ;  /* 0x000000012a00788c */ /* 0x000fe4000bf65270 */
[----:B--2---:R-:W-:Y:S02]  /*24f0*/  UIMAD.WIDE.U32 UR16, UR38, UR15, URZ ;  /* 0x0000000f261072a5 */ /* 0x004fe4000f8e00ff */
[----:B------:R-:W-:Y:S02]  /*2500*/  UIMAD.WIDE.U32 UR8, UR39, UR12, URZ ;  /* 0x0000000c270872a5 */ /* 0x000fe4000f8e00ff */
[----:B------:R-:W-:-:S02]  /*2510*/  UISETP.NE.AND UP0, UPT, UR14, 0x1, UPT ;  /* 0x000000010e00788c */ /* 0x000fc4000bf05270 */
[----:B------:R-:W-:Y:S01]  /*2520*/  UIMAD.WIDE.U32 UR22, UR27, UR15, URZ ;  /* 0x0000000f1b1672a5 */ /* 0x000fe2000f8e00ff */
[----:B------:R-:W-:Y:S02]  /*2530*/  UMOV UR16, UR17 ;  /* 0x0000001100107c82 */ /* 0x000fe40008000000 */
[----:B------:R-:W-:Y:S01]  /*2540*/  UMOV UR8, UR9 ;  /* 0x0000000900087c82 */ /* 0x000fe20008000000 */
[----:B---3--:R-:W-:Y:S02]  /*2550*/  USHF.R.U32.HI UR16, URZ, UR26, UR16 ;  /* 0x0000001aff107299 */ /* 0x008fe40008011610 */
[----:B----4-:R-:W-:Y:S02]  /*2560*/  UISETP.NE.AND UP2, UPT, UR20, 0x1, UPT ;  /* 0x000000011400788c */ /* 0x010fe4000bf45270 */
[----:B------:R-:W-:Y:S02]  /*2570*/  USHF.R.U32.HI UR8, URZ, UR13, UR8 ;  /* 0x0000000dff087299 */ /* 0x000fe40008011608 */
[----:B------:R-:W-:-:S02]  /*2580*/  USEL UR7, UR38, UR16, !UP0 ;  /* 0x0000001026077287 */ /* 0x000fc4000c000000 */
[----:B------:R-:W-:Y:S02]  /*2590*/  USEL UR8, UR39, UR8, !UP2 ;  /* 0x0000000827087287 */ /* 0x000fe4000d000000 */
[----:B-1----:R-:W-:Y:S01]  /*25a0*/  UIMAD.WIDE.U32 UR16, UR7, UR10, URZ ;  /* 0x0000000a071072a5 */ /* 0x002fe2000f8e00ff */
[----:B------:R-:W-:Y:S01]  /*25b0*/  UMOV UR4, UR23 ;  /* 0x0000001700047c82 */ /* 0x000fe20008000000 */
[----:B------:R-:W-:Y:S02]  /*25c0*/  UIMAD.WIDE.U32 UR18, UR37, UR12, URZ ;  /* 0x0000000c251272a5 */ /* 0x000fe4000f8e00ff */
[----:B------:R-:W-:-:S03]  /*25d0*/  UIMAD.WIDE.U32 UR22, UR8, UR10, URZ ;  /* 0x0000000a081672a5 */ /* 0x000fc6000f8e00ff */
[----:B------:R-:W-:Y:S01]  /*25e0*/  UMOV UR16, UR17 ;  /* 0x0000001100107c82 */ /* 0x000fe20008000000 */
[----:B------:R-:W-:Y:S02]  /*25f0*/  USHF.R.U32.HI UR4, URZ, UR26, UR4 ;  /* 0x0000001aff047299 */ /* 0x000fe40008011604 */
[----:B------:R-:W-:Y:S01]  /*2600*/  @UP3 USHF.R.U32.HI UR7, URZ, UR11, UR16 ;  /* 0x0000000bff073299 */ /* 0x000fe20008011610 */
[----:B------:R-:W-:Y:S01]  /*2610*/  UMOV UR18, UR19 ;  /* 0x0000001300127c82 */ /* 0x000fe20008000000 */
[----:B------:R-:W-:Y:S01]  /*2620*/  UMOV UR22, UR23 ;  /* 0x0000001700167c82 */ /* 0x000fe20008000000 */
[----:B------:R-:W-:Y:S02]  /*2630*/  USHF.R.U32.HI UR13, URZ, UR13, UR18 ;  /* 0x0000000dff0d7299 */ /* 0x000fe40008011612 */
[----:B------:R-:W-:Y:S02]  /*2640*/  USEL UR4, UR27, UR4, !UP0 ;  /* 0x000000041b047287 */ /* 0x000fe4000c000000 */
[----:B------:R-:W-:-:S02]  /*2650*/  @UP3 USHF.R.U32.HI UR8, URZ, UR11, UR22 ;  /* 0x0000000bff083299 */ /* 0x000fc40008011616 */
[----:B------:R-:W-:Y:S02]  /*2660*/  UIMAD UR9, UR42, UR7, URZ ;  /* 0x000000072a0972a4 */ /* 0x000fe4000f8e02ff */
[----:B------:R-:W-:Y:S02]  /*2670*/  USEL UR7, UR37, UR13, !UP2 ;  /* 0x0000000d25077287 */ /* 0x000fe4000d000000 */
[----:B------:R-:W-:Y:S02]  /*2680*/  UIMAD UR12, UR42, UR8, URZ ;  /* 0x000000082a0c72a4 */ /* 0x000fe4000f8e02ff */
[----:B------:R-:W-:Y:S02]  /*2690*/  UISETP.GE.AND UP0, UPT, UR4, UR9, UPT ;  /* 0x000000090400728c */ /* 0x000fe4000bf06270 */
[----:B------:R-:W-:Y:S02]  /*26a0*/  UIMAD.WIDE.U32 UR16, UR4, UR10, URZ ;  /* 0x0000000a041072a5 */ /* 0x000fe4000f8e00ff */
[----:B------:R-:W-:-:S02]  /*26b0*/  UISETP.GE.OR UP0, UPT, UR7, UR12, UP0 ;  /* 0x0000000c0700728c */ /* 0x000fc40008706670 */
        /* <DEDUP_REMOVED lines=19> */
.L_x_41:
[----:B------:R-:W2:Y:S02]  /*27f0*/  LDCU UR4, c[0x0][0xb30] ;  /* 0x00016600ff0477ac */ /* 0x000ea40008000800 */
[----:B--2---:R-:W-:-:S09]  /*2800*/  UISETP.NE.AND UP0, UPT, UR4, 0x1, UPT ;  /* 0x000000010400788c */ /* 0x004fd2000bf05270 */
[----:B------:R-:W-:Y:S05]  /*2810*/  BRA.U UP0, `(.L_x_42) ;  /* 0x0000000100447547 */ /* 0x000fea000b800000 */
[----:B------:R-:W2:Y:S01]  /*2820*/  LDCU.128 UR12, c[0x0][0xb10] ;  /* 0x00016200ff0c77ac */ /* 0x000ea20008000c00 */
[----:B------:R-:W3:Y:S01]  /*2830*/  LDCU UR16, c[0x0][0xb0c] ;  /* 0x00016180ff1077ac */ /* 0x000ee20008000800 */
[----:B------:R-:W4:Y:S01]  /*2840*/  LDCU UR17, c[0x0][0xb20] ;  /* 0x00016400ff1177ac */ /* 0x000f220008000800 */
[----:B--2---:R-:W-:Y:S02]  /*2850*/  UIMAD.WIDE.U32 UR10, UR37, UR12, URZ ;  /* 0x0000000c250a72a5 */ /* 0x004fe4000f8e00ff */
[----:B------:R-:W-:Y:S02]  /*2860*/  UIMAD.WIDE.U32 UR8, UR27, UR15, URZ ;  /* 0x0000000f1b0872a5 */ /* 0x000fe4000f8e00ff */
[----:B---3--:R-:W-:Y:S02]  /*2870*/  UISETP.NE.AND UP2, UPT, UR16, 0x1, UPT ;  /* 0x000000011000788c */ /* 0x008fe4000bf45270 */
[----:B------:R-:W-:Y:S01]  /*2880*/  UISETP.NE.AND UP0, UPT, UR14, 0x1, UPT ;  /* 0x000000010e00788c */ /* 0x000fe2000bf05270 */
[----:B------:R-:W-:-:S02]  /*2890*/  UMOV UR7, UR11 ;  /* 0x0000000b00077c82 */ /* 0x000fc40008000000 */
[----:B------:R-:W-:Y:S01]  /*28a0*/  UMOV UR4, UR9 ;  /* 0x0000000900047c82 */ /* 0x000fe20008000000 */
[----:B------:R-:W-:Y:S02]  /*28b0*/  USHF.R.U32.HI UR7, URZ, UR13, UR7 ;  /* 0x0000000dff077299 */ /* 0x000fe40008011607 */
[----:B----4-:R-:W-:Y:S02]  /*28c0*/  USHF.R.U32.HI UR4, URZ, UR17, UR4 ;  /* 0x00000011ff047299 */ /* 0x010fe40008011604 */
[----:B------:R-:W-:Y:S02]  /*28d0*/  USEL UR7, UR37, UR7, !UP2 ;  /* 0x0000000725077287 */ /* 0x000fe4000d000000 */
[----:B------:R-:W-:-:S04]  /*28e0*/  USEL UR4, UR27, UR4, !UP0 ;  /* 0x000000041b047287 */ /* 0x000fc8000c000000 */
[----:B------:R-:W-:Y:S02]  /*28f0*/  UIADD3 UR8, UPT, UPT, UR7, -UR4, URZ ;  /* 0x8000000407087290 */ /* 0x000fe4000fffe0ff */
[----:B------:R-:W-:Y:S02]  /*2900*/  UIADD3 UR4, UPT, UPT, -UR7, UR4, URZ ;  /* 0x0000000407047290 */ /* 0x000fe4000fffe1ff */
[----:B------:R-:W-:Y:S02]  /*2910*/  UIMAD UR27, UR8, UR14, UR27 ;  /* 0x0000000e081b72a4 */ /* 0x000fe4000f8e021b */
[----:B------:R-:W-:-:S12]  /*2920*/  UIMAD UR37, UR4, UR16, UR37 ;  /* 0x00000010042572a4 */ /* 0x000fd8000f8e0225 */
.L_x_42:
[----:B------:R-:W-:Y:S01]  /*2930*/  VIADD R11, R11, 0x1 ;  /* 0x000000010b0b7836 */ /* 0x000fe20000000000 */
[----:B------:R-:W-:Y:S02]  /*2940*/  R2UR UR7, R77 ;  /* 0x000000004d0772ca */ /* 0x000fe400000e0000 */
[----:B------:R-:W-:Y:S02]  /*2950*/  R2UR UR4, R76 ;  /* 0x000000004c0472ca */ /* 0x000fe400000e0000 */
[C---:B------:R-:W-:Y:S02]  /*2960*/  ISETP.NE.AND P0, PT, R11.reuse, 0x2, PT ;  /* 0x000000020b00780c */ /* 0x040fe40003f05270 */
[----:B------:R-:W-:Y:S02]  /*2970*/  PLOP3.LUT P1, PT, PT, PT, PT, 0x80, 0x8 ;  /* 0x000000000008781c */ /* 0x000fe40003f2f070 */
[----:B-1----:R-:W-:Y:S02]  /*2980*/  SEL R0, RZ, 0x1, P0 ;  /* 0x00000001ff007807 */ /* 0x002fe40000000000 */
[----:B------:R-:W-:-:S02]  /*2990*/  SEL R11, R11, RZ, P0 ;  /* 0x000000ff0b0b7207 */ /* 0x000fc40000000000 */
[----:B------:R-:W-:Y:S01]  /*29a0*/  LOP3.LUT R10, R10, R0, RZ, 0x3c, !PT ;  /* 0x000000000a0a7212 */ /* 0x000fe200078e3cff */
[----:B------:R-:W-:Y:S02]  /*29b0*/  UIADD3 UR16, UPT, UPT, UR37, UR7, URZ ;  /* 0x0000000725107290 */ /* 0x000fe4000fffe0ff */
[----:B------:R-:W-:Y:S01]  /*29c0*/  UIADD3 UR20, UPT, UPT, UR27, UR4, URZ ;  /* 0x000000041b147290 */ /* 0x000fe2000fffe0ff */
[----:B------:R-:W-:Y:S11]  /*29d0*/  BRA.U UP1, `(.L_x_43) ;  /* 0xfffffff1013c7547 */ /* 0x000ff6000b83ffff */
[----:B------:R-:W-:Y:S01]  /*29e0*/  UIADD3 UR7, UPT, UPT, UR6, 0xa0, URZ ;  /* 0x000000a006077890 */ /* 0x000fe2000fffe0ff */
[----:B------:R-:W-:-:S03]  /*29f0*/  SHF.L.U32 R2, R12, 0x1f, RZ ;  /* 0x0000001f0c027819 */ /* 0x000fc600000006ff */
[----:B------:R-:W-:-:S09]  /*2a00*/  ULEA UR4, UR5, UR7, 0x3 ;  /* 0x0000000705047291 */ /* 0x000fd2000f8e18ff */
[----:B------:R-:W1:Y:S02]  /*2a10*/  SYNCS.PHASECHK.TRANS64.TRYWAIT P0, [UR4], R2 ;  /* 0x00000002ff0075a7 */ /* 0x000e640008001104 */
[----:B-1----:R-:W-:Y:S05]  /*2a20*/  @!P0 BRA `(.L_x_44) ;  /* 0x00000078003c8947 */ /* 0x002fea0003800000 */
.L_x_154:
[----:B------:R-:W-:-:S04]  /*2a30*/  UIADD3 UR4, UPT, UPT, UR5, 0x1, URZ ;  /* 0x0000000105047890 */ /* 0x000fc8000fffe0ff */
[----:B------:R-:W-:-:S04]  /*2a40*/  UISETP.NE.AND UP0, UPT, UR4, 0x14, UPT ;  /* 0x000000140400788c */ /* 0x000fc8000bf05270 */
[----:B------:R-:W-:Y:S02]  /*2a50*/  USEL UR6, URZ, 0x1, UP0 ;  /* 0x00000001ff067887 */ /* 0x000fe40008000000 */
[----:B------:R-:W-:-:S04]  /*2a60*/  USEL UR4, UR4, URZ, UP0 ;  /* 0x000000ff04047287 */ /* 0x000fc80008000000 */
[----:B------:R-:W-:Y:S01]  /*2a70*/  ULEA UR5, UR4, UR7, 0x3 ;  /* 0x0000000704057291 */ /* 0x000fe2000f8e18ff */
[----:B-1----:R-:W-:-:S04]  /*2a80*/  LOP3.LUT R2, R12, UR6, RZ, 0x3c, !PT ;  /* 0x000000060c027c12 */ /* 0x002fc8000f8e3cff */
[----:B------:R-:W-:-:S04]  /*2a90*/  SHF.L.U32 R3, R2, 0x1f, RZ ;  /* 0x0000001f02037819 */ /* 0x000fc800000006ff */
[----:B------:R-:W1:Y:S02]  /*2aa0*/  SYNCS.PHASECHK.TRANS64.TRYWAIT P0, [UR5], R3 ;  /* 0x00000003ff0075a7 */ /* 0x000e640008001105 */
[----:B-1----:R-:W-:Y:S05]  /*2ab0*/  @!P0 BRA `(.L_x_45) ;  /* 0x0000007800308947 */ /* 0x002fea0003800000 */
.L_x_156:
[----:B------:R-:W-:-:S04]  /*2ac0*/  UIADD3 UR4, UPT, UPT, UR4, 0x1, URZ ;  /* 0x0000000104047890 */ /* 0x000fc8000fffe0ff */
[----:B------:R-:W-:-:S04]  /*2ad0*/  UISETP.NE.AND UP0, UPT, UR4, 0x14, UPT ;  /* 0x000000140400788c */ /* 0x000fc8000bf05270 */
[----:B------:R-:W-:Y:S02]  /*2ae0*/  USEL UR6, URZ, 0x1, UP0 ;  /* 0x00000001ff067887 */ /* 0x000fe40008000000 */
[----:B------:R-:W-:-:S04]  /*2af0*/  USEL UR4, UR4, URZ, UP0 ;  /* 0x000000ff04047287 */ /* 0x000fc80008000000 */
[----:B------:R-:W-:Y:S01]  /*2b00*/  ULEA UR5, UR4, UR7, 0x3 ;  /* 0x0000000704057291 */ /* 0x000fe2000f8e18ff */
[----:B------:R-:W-:-:S04]  /*2b10*/  LOP3.LUT R2, R2, UR6, RZ, 0x3c, !PT ;  /* 0x0000000602027c12 */ /* 0x000fc8000f8e3cff */
[----:B-1----:R-:W-:-:S04]  /*2b20*/  SHF.L.U32 R3, R2, 0x1f, RZ ;  /* 0x0000001f02037819 */ /* 0x002fc800000006ff */
[----:B------:R-:W1:Y:S02]  /*2b30*/  SYNCS.PHASECHK.TRANS64.TRYWAIT P0, [UR5], R3 ;  /* 0x00000003ff0075a7 */ /* 0x000e640008001105 */
[----:B-1----:R-:W-:Y:S05]  /*2b40*/  @!P0 BRA `(.L_x_46) ;  /* 0x0000007800248947 */ /* 0x002fea0003800000 */
.L_x_158:
        /* <DEDUP_REMOVED lines=9> */
.L_x_160:
        /* <DEDUP_REMOVED lines=9> */
.L_x_162:
        /* <DEDUP_REMOVED lines=9> */
.L_x_164:
        /* <DEDUP_REMOVED lines=9> */
.L_x_166:
        /* <DEDUP_REMOVED lines=9> */
.L_x_168:
        /* <DEDUP_REMOVED lines=9> */
.L_x_170:
        /* <DEDUP_REMOVED lines=9> */
.L_x_172:
        /* <DEDUP_REMOVED lines=9> */
.L_x_174:
        /* <DEDUP_REMOVED lines=9> */
.L_x_176:
        /* <DEDUP_REMOVED lines=9> */
.L_x_178:
        /* <DEDUP_REMOVED lines=9> */
.L_x_180:
        /* <DEDUP_REMOVED lines=9> */
.L_x_182:
        /* <DEDUP_REMOVED lines=9> */
.L_x_184:
        /* <DEDUP_REMOVED lines=9> */
.L_x_186:
        /* <DEDUP_REMOVED lines=9> */
.L_x_188:
        /* <DEDUP_REMOVED lines=9> */
.L_x_190:
[----:B------:R-:W-:-:S04]  /*3450*/  UIADD3 UR4, UPT, UPT, UR4, 0x1, URZ ;  /* 0x0000000104047890 */ /* 0x000fc8000fffe0ff */
[----:B------:R-:W-:-:S04]  /*3460*/  UISETP.NE.AND UP0, UPT, UR4, 0x14, UPT ;  /* 0x000000140400788c */ /* 0x000fc8000bf05270 */
[----:B------:R-:W-:Y:S02]  /*3470*/  USEL UR5, URZ, 0x1, UP0 ;  /* 0x00000001ff057887 */ /* 0x000fe40008000000 */
[----:B------:R-:W-:-:S04]  /*3480*/  USEL UR4, UR4, URZ, UP0 ;  /* 0x000000ff04047287 */ /* 0x000fc80008000000 */
[----:B------:R-:W-:Y:S01]  /*3490*/  ULEA UR4, UR4, UR7, 0x3 ;  /* 0x0000000704047291 */ /* 0x000fe2000f8e18ff */
[----:B------:R-:W-:-:S04]  /*34a0*/  LOP3.LUT R2, R2, UR5, RZ, 0x3c, !PT ;  /* 0x0000000502027c12 */ /* 0x000fc8000f8e3cff */
[----:B------:R-:W-:Y:S01]  /*34b0*/  SHF.L.U32 R2, R2, 0x1f, RZ ;  /* 0x0000001f02027819 */ /* 0x000fe200000006ff */
[----:B-1----:R-:W-:-:S07]  /*34c0*/  IMAD.U32 R0, RZ, RZ, UR4 ;  /* 0x00000004ff007e24 */ /* 0x002fce000f8e00ff */
.L_x_63:
[----:B-1----:R1:W2:Y:S02]  /*34d0*/  SYNCS.PHASECHK.TRANS64.TRYWAIT P0, [R0+URZ], R2 ;  /* 0x00000002000075a7 */ /* 0x0022a400080011ff */
[----:B--2---:R-:W-:Y:S05]  /*34e0*/  @!P0 NANOSLEEP.SYNCS 0x989680 ;  /* 0x009896800000895d */ /* 0x004fea0003900000 */
[----:B------:R-:W2:Y:S02]  /*34f0*/  @!P0 SYNCS.PHASECHK.TRANS64 P0, [R0+URZ], R2 ;  /* 0x00000002000085a7 */ /* 0x000ea400080010ff */
[----:B--2---:R-:W-:Y:S05]  /*3500*/  @P0 EXIT ;  /* 0x000000000000094d */ /* 0x004fea0003800000 */
[----:B------:R-:W-:Y:S05]  /*3510*/  BRA `(.L_x_63) ;  /* 0xfffffffc00ec7947 */ /* 0x000fea000383ffff */
.L_x_23:
[----:B------:R-:W-:-:S04]  /*3520*/  UISETP.NE.AND UP0, UPT, UR45, URZ, UPT ;  /* 0x000000ff2d00728c */ /* 0x000fc8000bf05270 */
[----:B------:R-:W-:-:S09]  /*3530*/  UISETP.NE.OR UP0, UPT, UR17, 0x1, UP0 ;  /* 0x000000011100788c */ /* 0x000fd20008705670 */
[----:B------:R-:W-:Y:S05]  /*3540*/  BRA.U UP0, `(.L_x_64) ;  /* 0x0000000500487547 */ /* 0x000fea000b800000 */
[----:B------:R-:W-:Y:S01]  /*3550*/  ISETP.GE.U32.AND P2, PT, R0, 0x4, PT ;  /* 0x000000040000780c */ /* 0x000fe20003f46070 */
[----:B------:R-:W-:Y:S01]  /*3560*/  IMAD.MOV.U32 R12, RZ, RZ, 0x1 ;  /* 0x00000001ff0c7424 */ /* 0x000fe200078e00ff */
[----:B------:R-:W-:Y:S02]  /*3570*/  CS2R R10, SRZ ;  /* 0x00000000000a7805 */ /* 0x000fe4000001ff00 */
[----:B------:R-:W-:Y:S01]  /*3580*/  CS2R R8, SRZ ;  /* 0x0000000000087805 */ /* 0x000fe2000001ff00 */
[----:B------:R-:W-:Y:S01]  /*3590*/  UMOV UR6, 0x400 ;  /* 0x0000040000067882 */ /* 0x000fe20000000000 */
[----:B------:R-:W-:Y:S01]  /*35a0*/  UMOV UR5, URZ ;  /* 0x000000ff00057c82 */ /* 0x000fe20008000000 */
[----:B------:R-:W-:-:S12]  /*35b0*/  ULEA UR6, UR45, UR6, 0x18 ;  /* 0x000000062d067291 */ /* 0x000fd8000f8ec0ff */
.L_x_68:
[----:B------:R-:W-:Y:S02]  /*35c0*/  LEA R2, R8, UR6, 0x3 ;  /* 0x0000000608027c11 */ /* 0x000fe4000f8e18ff */
[----:B------:R-:W-:-:S03]  /*35d0*/  SHF.L.U32 R4, R9, 0x1f, RZ ;  /* 0x0000001f09047819 */ /* 0x000fc600000006ff */
[----:B------:R-:W-:Y:S01]  /*35e0*/  VIADD R5, R2, 0x200 ;  /* 0x0000020002057836 */ /* 0x000fe20000000000 */
[----:B------:R-:W1:Y:S02]  /*35f0*/  SYNCS.PHASECHK.TRANS64.TRYWAIT P0, [R2+URZ+0x1f0], R4 ;  /* 0x0001f004020075a7 */ /* 0x000e6400080011ff */
[----:B-1----:R-:W-:Y:S05]  /*3600*/  @!P0 BRA `(.L_x_65) ;  /* 0x00000074000c8947 */ /* 0x002fea0003800000 */
.L_x_191:
[----:B------:R-:W-:Y:S01]  /*3610*/  ULEA UR4, UR5, UR6, 0x3 ;  /* 0x0000000605047291 */ /* 0x000fe2000f8e18ff */
[----:B-1----:R-:W-:Y:S01]  /*3620*/  PRMT R2, RZ, 0x654, R5 ;  /* 0x00000654ff027816 */ /* 0x002fe20000000005 */
[----:B------:R-:W-:Y:S01]  /*3630*/  @!P2 IMAD.MOV.U32 R4, RZ, RZ, 0x10 ;  /* 0x00000010ff04a424 */ /* 0x000fe200078e00ff */
[----:B------:R-:W-:Y:S01]  /*3640*/  SHF.L.U32 R5, R12, 0x1f, RZ ;  /* 0x0000001f0c057819 */ /* 0x000fe200000006ff */
[----:B------:R-:W-:Y:S01]  /*3650*/  UIADD3 UR7, UPT, UPT, UR4, 0x190, URZ ;  /* 0x0000019004077890 */ /* 0x000fe2000fffe0ff */
[----:B------:R1:W-:Y:S05]  /*3660*/  SYNCS.ARRIVE.TRANS64.RED.A1T0 RZ, [R2+URZ], RZ ;  /* 0x000000ff02ff79a7 */ /* 0x0003ea00081004ff */
[----:B------:R-:W-:Y:S01]  /*3670*/  IMAD.U32 R6, RZ, RZ, UR7 ;  /* 0x00000007ff067e24 */ /* 0x000fe2000f8e00ff */
[----:B------:R-:W2:Y:S04]  /*3680*/  SYNCS.PHASECHK.TRANS64.TRYWAIT P0, [UR4+0x1a0], R5 ;  /* 0x0001a005ff0075a7 */ /* 0x000ea80008001104 */
[----:B------:R-:W-:Y:S01]  /*3690*/  PRMT R6, R0, 0x654, R6 ;  /* 0x0000065400067816 */ /* 0x000fe20000000006 */
[----:B-12---:R-:W-:Y:S06]  /*36a0*/  @!P0 BRA `(.L_x_66) ;  /* 0x0000007000f88947 */ /* 0x006fec0003800000 */
.L_x_193:
[----:B------:R-:W-:Y:S01]  /*36b0*/  ULEA UR8, UR5, UR6, 0x4 ;  /* 0x0000000605087291 */ /* 0x000fe2000f8e20ff */
[----:B------:R-:W-:Y:S01]  /*36c0*/  SEL R3, R6, R3, !P2 ;  /* 0x0000000306037207 */ /* 0x000fe20005000000 */
[----:B------:R-:W-:Y:S01]  /*36d0*/  UIADD3 UR9, UPT, UPT, UR4, 0x190, URZ ;  /* 0x0000019004097890 */ /* 0x000fe2000fffe0ff */
[----:B-1----:R-:W-:Y:S01]  /*36e0*/  LEA R2, R11, UR6, 0x3 ;  /* 0x000000060b027c11 */ /* 0x002fe2000f8e18ff */
[----:B------:R-:W-:Y:S01]  /*36f0*/  UIADD3 UR8, UPT, UPT, UR8, 0x220, URZ ;  /* 0x0000022008087890 */ /* 0x000fe2000fffe0ff */
[----:B------:R1:W-:Y:S01]  /*3700*/  @!P2 SYNCS.ARRIVE.TRANS64.RED RZ, [R3+URZ], R4 ;  /* 0x0000000403ffa9a7 */ /* 0x0003e200080004ff */
[----:B------:R-:W-:Y:S01]  /*3710*/  UIADD3 UR4, UPT, UPT, UR5, 0x1, URZ ;  /* 0x0000000105047890 */ /* 0x000fe2000fffe0ff */
[----:B------:R-:W-:-:S03]  /*3720*/  VIADD R8, R8, 0x1 ;  /* 0x0000000108087836 */ /* 0x000fc60000000000 */
[----:B------:R-:W-:Y:S02]  /*3730*/  UISETP.NE.AND UP0, UPT, UR4, 0x2, UPT ;  /* 0x000000020400788c */ /* 0x000fe4000bf05270 */
[----:B------:R-:W-:Y:S01]  /*3740*/  ISETP.NE.AND P0, PT, R8, 0x2, PT ;  /* 0x000000020800780c */ /* 0x000fe20003f05270 */
[----:B------:R-:W-:Y:S06]  /*3750*/  UGETNEXTWORKID.BROADCAST [UR8], [UR9] ;  /* 0x00000000080073ca */ /* 0x000fec0008000100 */
[----:B------:R-:W-:Y:S02]  /*3760*/  USEL UR7, URZ, 0x1, UP0 ;  /* 0x00000001ff077887 */ /* 0x000fe40008000000 */
[----:B------:R-:W-:-:S04]  /*3770*/  USEL UR5, UR4, URZ, UP0 ;  /* 0x000000ff04057287 */ /* 0x000fc80008000000 */
[----:B------:R-:W-:Y:S02]  /*3780*/  LOP3.LUT R12, R12, UR7, RZ, 0x3c, !PT ;  /* 0x000000070c0c7c12 */ /* 0x000fe4000f8e3cff */
[----:B-1----:R-:W-:-:S04]  /*3790*/  SHF.L.U32 R4, R10, 0x1f, RZ ;  /* 0x0000001f0a047819 */ /* 0x002fc800000006ff */
[----:B------:R-:W1:Y:S02]  /*37a0*/  SYNCS.PHASECHK.TRANS64.TRYWAIT P1, [R2+URZ+0x190], R4 ;  /* 0x00019004020075a7 */ /* 0x000e6400080211ff */
[----:B-1----:R-:W-:Y:S05]  /*37b0*/  @!P1 BRA `(.L_x_67) ;  /* 0x0000007000cc9947 */ /* 0x002fea0003800000 */
.L_x_194:
[C---:B-1----:R-:W-:Y:S01]  /*37c0*/  LEA R4, R11.reuse, UR6, 0x4 ;  /* 0x000000060b047c11 */ /* 0x042fe2000f8e20ff */
[----:B------:R-:W-:Y:S01]  /*37d0*/  VIADD R2, R2, 0x1a0 ;  /* 0x000001a002027836 */ /* 0x000fe20000000000 */
[----:B------:R-:W-:Y:S01]  /*37e0*/  SEL R8, R8, RZ, P0 ;  /* 0x000000ff08087207 */ /* 0x000fe20000000000 */
[----:B------:R-:W-:-:S03]  /*37f0*/  VIADD R11, R11, 0x1 ;  /* 0x000000010b0b7836 */ /* 0x000fc60000000000 */
[----:B------:R-:W1:Y:S01]  /*3800*/  LDS.128 R4, [R4+0x220] ;  /* 0x0002200004047984 */ /* 0x000e620000000c00 */
[----:B------:R-:W-:Y:S02]  /*3810*/  PRMT R2, RZ, 0x654, R2 ;  /* 0x00000654ff027816 */ /* 0x000fe40000000002 */
[C---:B------:R-:W-:Y:S01]  /*3820*/  ISETP.NE.AND P1, PT, R11.reuse, 0x2, PT ;  /* 0x000000020b00780c */ /* 0x040fe20003f25270 */
[----:B------:R-:W-:Y:S01]  /*3830*/  @!PT LDS RZ, [RZ] ;  /* 0x00000000fffff984 */ /* 0x000fe20000000800 */
[----:B------:R-:W-:Y:S01]  /*3840*/  @!PT LDS RZ, [RZ] ;  /* 0x00000000fffff984 */ /* 0x000fe20000000800 */
[----:B------:R-:W-:Y:S01]  /*3850*/  @!PT LDS RZ, [RZ] ;  /* 0x00000000fffff984 */ /* 0x000fe20000000800 */
[----:B------:R-:W-:Y:S01]  /*3860*/  @!PT LDS RZ, [RZ] ;  /* 0x00000000fffff984 */ /* 0x000fe20000000800 */
[----:B------:R2:W-:Y:S06]  /*3870*/  MEMBAR.ALL.CTA ;  /* 0x0000000000007992 */ /* 0x0005ec0000008000 */
[----:B--2---:R-:W2:Y:S01]  /*3880*/  FENCE.VIEW.ASYNC.S ;  /* 0x00000000000073c6 */ /* 0x004ea20000000000 */
[----:B------:R-:W-:Y:S01]  /*3890*/  SEL R11, R11, RZ, P1 ;  /* 0x000000ff0b0b7207 */ /* 0x000fe20000800000 */
[----:B--2---:R2:W-:Y:S01]  /*38a0*/  SYNCS.ARRIVE.TRANS64.RED.A1T0 RZ, [R2+URZ], RZ ;  /* 0x000000ff02ff79a7 */ /* 0x0045e200081004ff */
[----:B-1----:R-:W-:-:S02]  /*38b0*/  LOP3.LUT P3, RZ, R6, 0x1, RZ, 0xc0, !PT ;  /* 0x0000000106ff7812 */ /* 0x002fc4000786c0ff */
[----:B------:R-:W-:-:S04]  /*38c0*/  SEL R4, RZ, 0x1, P1 ;  /* 0x00000001ff047807 */ /* 0x000fc80000800000 */
[----:B------:R-:W-:Y:S02]  /*38d0*/  LOP3.LUT R10, R10, R4, RZ, 0x3c, !PT ;  /* 0x000000040a0a7212 */ /* 0x000fe400078e3cff */
[----:B--2---:R-:W-:-:S04]  /*38e0*/  SEL R2, RZ, 0x1, P0 ;  /* 0x00000001ff027807 */ /* 0x004fc80000000000 */
[----:B------:R-:W-:Y:S01]  /*38f0*/  LOP3.LUT R9, R9, R2, RZ, 0x3c, !PT ;  /* 0x0000000209097212 */ /* 0x000fe200078e3cff */
[----:B------:R-:W-:Y:S06]  /*3900*/  @P3 BRA `(.L_x_68) ;  /* 0xfffffffc002c3947 */ /* 0x000fec000383ffff */
[----:B------:R-:W-:Y:S01]  /*3910*/  ULEA UR4, UR5, UR6, 0x3 ;  /* 0x0000000605047291 */ /* 0x000fe2000f8e18ff */
[----:B------:R-:W-:-:S08]  /*3920*/  SHF.L.U32 R2, R12, 0x1f, RZ ;  /* 0x0000001f0c027819 */ /* 0x000fd000000006ff */
[----:B------:R-:W1:Y:S02]  /*3930*/  SYNCS.PHASECHK.TRANS64 P0, [UR4+0x1a0], R2 ;  /* 0x0001a002ff0075a7 */ /* 0x000e640008001004 */
[----:B-1----:R-:W-:Y:S05]  /*3940*/  @P0 BRA `(.L_x_69) ;  /* 0x0000000000080947 */ /* 0x002fea0003800000 */
[----:B------:R-:W1:Y:S02]  /*3950*/  SYNCS.PHASECHK.TRANS64.TRYWAIT P0, [UR4+0x1a0], R2 ;  /* 0x0001a002ff0075a7 */ /* 0x000e640008001104 */
[----:B-1----:R-:W-:Y:S05]  /*3960*/  @!P0 BRA `(.L_x_70) ;  /* 0x0000007000748947 */ /* 0x002fea0003800000 */
.L_x_69:
[----:B------:R-:W-:-:S04]  /*3970*/  UIADD3 UR7, UPT, UPT, UR5, 0x1, URZ ;  /* 0x0000000105077890 */ /* 0x000fc8000fffe0ff */
[----:B------:R-:W-:-:S04]  /*3980*/  UISETP.NE.AND UP0, UPT, UR7, 0x2, UPT ;  /* 0x000000020700788c */ /* 0x000fc8000bf05270 */
[----:B------:R-:W-:Y:S02]  /*3990*/  USEL UR8, URZ, 0x1, UP0 ;  /* 0x00000001ff087887 */ /* 0x000fe40008000000 */
[----:B------:R-:W-:-:S04]  /*39a0*/  USEL UR7, UR7, URZ, UP0 ;  /* 0x000000ff07077287 */ /* 0x000fc80008000000 */
[----:B------:R-:W-:Y:S01]  /*39b0*/  ULEA UR7, UR7, UR6, 0x3 ;  /* 0x0000000607077291 */ /* 0x000fe2000f8e18ff */
[----:B-1----:R-:W-:-:S04]  /*39c0*/  LOP3.LUT R2, R12, UR8, RZ, 0x3c, !PT ;  /* 0x000000080c027c12 */ /* 0x002fc8000f8e3cff */
[----:B------:R-:W-:-:S04]  /*39d0*/  SHF.L.U32 R0, R2, 0x1f, RZ ;  /* 0x0000001f02007819 */ /* 0x000fc800000006ff */
[----:B------:R-:W1:Y:S02]  /*39e0*/  SYNCS.PHASECHK.TRANS64 P0, [UR7+0x1a0], R0 ;  /* 0x0001a000ff0075a7 */ /* 0x000e640008001007 */
[----:B-1----:R-:W-:Y:S05]  /*39f0*/  @P0 EXIT ;  /* 0x000000000000094d */ /* 0x002fea0003800000 */
[----:B------:R-:W-:Y:S02]  /*3a00*/  SHF.L.U32 R2, R2, 0x1f, RZ ;  /* 0x0000001f02027819 */ /* 0x000fe400000006ff */
[----:B------:R-:W-:-:S07]  /*3a10*/  MOV R0, UR7 ;  /* 0x0000000700007c02 */ /* 0x000fce0008000f00 */
.L_x_71:
[----:B-1----:R1:W2:Y:S02]  /*3a20*/  SYNCS.PHASECHK.TRANS64.TRYWAIT P0, [R0+URZ+0x1a0], R2 ;  /* 0x0001a002000075a7 */ /* 0x0022a400080011ff */
[----:B--2---:R-:W-:Y:S05]  /*3a30*/  @!P0 NANOSLEEP.SYNCS 0x989680 ;  /* 0x009896800000895d */ /* 0x004fea0003900000 */
[----:B------:R-:W2:Y:S02]  /*3a40*/  @!P0 SYNCS.PHASECHK.TRANS64 P0, [R0+URZ+0x1a0], R2 ;  /* 0x0001a002000085a7 */ /* 0x000ea400080010ff */
[----:B--2---:R-:W-:Y:S05]  /*3a50*/  @P0 EXIT ;  /* 0x000000000000094d */ /* 0x004fea0003800000 */
[----:B------:R-:W-:Y:S05]  /*3a60*/  BRA `(.L_x_71) ;  /* 0xfffffffc00ec7947 */ /* 0x000fea000383ffff */
.L_x_64:
[----:B------:R-:W-:Y:S05]  /*3a70*/  BRA.U UP4, `(.L_x_72) ;  /* 0x0000000d04807547 */ /* 0x000fea000b800000 */
[----:B------:R-:W-:Y:S01]  /*3a80*/  UMOV UR4, 0x40 ;  /* 0x0000004000047882 */ /* 0x000fe20000000000 */
[----:B------:R-:W-:Y:S01]  /*3a90*/  NOP ;  /* 0x0000000000007918 */ /* 0x000fe20000000000 */
[----:B------:R-:W-:Y:S01]  /*3aa0*/  ULEA UR5, UR45, UR4, 0x18 ;  /* 0x000000042d057291 */ /* 0x000fe2000f8ec0ff */
[----:B------:R-:W-:Y:S02]  /*3ab0*/  UMOV UR6, 0x400 ;  /* 0x0000040000067882 */ /* 0x000fe40000000000 */
[----:B------:R-:W-:-:S06]  /*3ac0*/  ULEA UR6, UR45, UR6, 0x18 ;  /* 0x000000062d067291 */ /* 0x000fcc000f8ec0ff */
[----:B------:R-:W1:Y:S02]  /*3ad0*/  LDS.U8 R0, [UR5+0x1c] ;  /* 0x00001c05ff007984 */ /* 0x000e640008000000 */
[----:B-1----:R-:W-:-:S13]  /*3ae0*/  ISETP.NE.AND P0, PT, R0, RZ, PT ;  /* 0x000000ff0000720c */ /* 0x002fda0003f05270 */
[----:B------:R-:W-:Y:S05]  /*3af0*/  @P0 BRA `(.L_x_73) ;  /* 0x0000000000580947 */ /* 0x000fea0003800000 */
[----:B------:R-:W-:-:S13]  /*3b00*/  ELECT P0, URZ, PT ;  /* 0x0000000000ff782f */ /* 0x000fda0003800000 */
[----:B------:R-:W-:Y:S05]  /*3b10*/  @!P0 BRA `(.L_x_74) ;  /* 0x0000000000608947 */ /* 0x000fea0003800000 */
[----:B------:R-:W-:Y:S01]  /*3b20*/  UMOV UR4, 0x10 ;  /* 0x0000001000047882 */ /* 0x000fe20000000000 */
[----:B------:R-:W-:Y:S01]  /*3b30*/  HFMA2 R0, -RZ, RZ, 0, 5.9604644775390625e-08 ;  /* 0x00000001ff007431 */ /* 0x000fe200000001ff */
[----:B------:R-:W-:-:S03]  /*3b40*/  MOV R3, 0xffff ;  /* 0x0000ffff00037802 */ /* 0x000fc60000000f00 */
[----:B------:R-:W-:Y:S04]  /*3b50*/  DEPBAR.LE SB1, 0x36 ;  /* 0x00009d800000791a */ /* 0x000fe80000000000 */
[----:B------:R-:W1:Y:S02]  /*3b60*/  UTCATOMSWS.FIND_AND_SET.ALIGN UP0, UR4, UR4 ;  /* 0x00000004000475e3 */ /* 0x000e640008000800 */
[----:B-1----:R-:W-:Y:S01]  /*3b70*/  MOV R4, UR4 ;  /* 0x0000000400047c02 */ /* 0x002fe20008000f00 */
[----:B------:R-:W-:Y:S06]  /*3b80*/  BRA.U UP0, `(.L_x_75) ;  /* 0x0000000100187547 */ /* 0x000fec000b800000 */
.L_x_76:
[----:B------:R-:W-:Y:S05]  /*3b90*/  NANOSLEEP 0x64 ;  /* 0x000000640000795d */ /* 0x000fea0003800000 */
[----:B------:R-:W-:-:S05]  /*3ba0*/  UMOV UR4, 0x10 ;  /* 0x0000001000047882 */ /* 0x000fca0000000000 */
[----:B------:R-:W-:Y:S04]  /*3bb0*/  DEPBAR.LE SB1, 0x36 ;  /* 0x00009d800000791a */ /* 0x000fe80000000000 */
[----:B------:R-:W1:Y:S02]  /*3bc0*/  UTCATOMSWS.FIND_AND_SET.ALIGN UP0, UR4, UR4 ;  /* 0x00000004000475e3 */ /* 0x000e640008000800 */
[----:B-1----:R-:W-:Y:S01]  /*3bd0*/  MOV R4, UR4 ;  /* 0x0000000400047c02 */ /* 0x002fe20008000f00 */
[----:B------:R-:W-:Y:S05]  /*3be0*/  BRA.U !UP0, `(.L_x_76) ;  /* 0xfffffffd08e87547 */ /* 0x000fea000b83ffff */
.L_x_75:
[-C--:B------:R-:W-:Y:S02]  /*3bf0*/  SHF.L.U32 R3, R3, R4.reuse, RZ ;  /* 0x0000000403037219 */ /* 0x080fe400000006ff */
[----:B------:R-:W-:Y:S01]  /*3c00*/  SHF.L.U32 R0, R0, R4, RZ ;  /* 0x0000000400007219 */ /* 0x000fe200000006ff */
[----:B------:R-:W-:Y:S02]  /*3c10*/  IMAD.SHL.U32 R4, R4, 0x20, RZ ;  /* 0x0000002004047824 */ /* 0x000fe400078e00ff */
[----:B------:R1:W-:Y:S04]  /*3c20*/  ATOMS.OR RZ, [UR5+0x14], R3 ;  /* 0x00001403ffff798c */ /* 0x0003e8000b000005 */
[----:B------:R1:W-:Y:S04]  /*3c30*/  ATOMS.OR RZ, [UR5+0x18], R0 ;  /* 0x00001800ffff798c */ /* 0x0003e8000b000005 */
[----:B------:R1:W-:Y:S01]  /*3c40*/  STS [UR6+0x240], R4 ;  /* 0x00024004ff007988 */ /* 0x0003e20008000806 */
[----:B------:R-:W-:Y:S05]  /*3c50*/  BRA `(.L_x_74) ;  /* 0x0000000000107947 */ /* 0x000fea0003800000 */
.L_x_73:
[----:B------:R-:W-:Y:S02]  /*3c60*/  MOV R0, 0xffffffff ;  /* 0xffffffff00007802 */ /* 0x000fe40000000f00 */
[----:B------:R-:W-:-:S03]  /*3c70*/  MOV R4, 0x3ca0 ;  /* 0x00003ca000047802 */ /* 0x000fc60000000f00 */
[----:B------:R1:W-:Y:S04]  /*3c80*/  STS [UR6+0x240], R0 ;  /* 0x00024000ff007988 */ /* 0x0003e80008000806 */
[----:B-1---5:R-:W-:Y:S05]  /*3c90*/  CALL.REL.NOINC `($__internal_1_$__cuda_sm10x_tcgen05_guardrail_trap_phase_invalid_during_alloc) ;  /* 0x0000007400bc7944 */ /* 0x022fea0003c00000 */
.L_x_74:
[----:B------:R-:W-:Y:S05]  /*3ca0*/  WARPSYNC.ALL ;  /* 0x0000000000007948 */ /* 0x000fea0003800000 */
[----:B------:R-:W2:Y:S01]  /*3cb0*/  S2UR UR4, SR_CgaCtaId ;  /* 0x00000000000479c3 */ /* 0x000ea20000008800 */
[----:B------:R-:W-:Y:S01]  /*3cc0*/  UMOV UR13, 0x400 ;  /* 0x00000400000d7882 */ /* 0x000fe20000000000 */
[----:B------:R-:W-:-:S06]  /*3cd0*/  NOP ;  /* 0x0000000000007918 */ /* 0x000fcc0000000000 */
[----:B------:R-:W-:Y:S06]  /*3ce0*/  BAR.ARV 0x6, 0xa0 ;  /* 0x0182800000007b1d */ /* 0x000fec0000002000 */
[----:B------:R-:W3:Y:S01]  /*3cf0*/  LDCU UR5, c[0x0][0x38c] ;  /* 0x00007180ff0577ac */ /* 0x000ee20008000800 */
[----:B------:R-:W-:Y:S01]  /*3d00*/  LOP3.LUT R2, R2, 0xffff, RZ, 0xc0, !PT ;  /* 0x0000ffff02027812 */ /* 0x000fe200078ec0ff */
[----:B------:R-:W-:Y:S01]  /*3d10*/  IMAD.MOV.U32 R11, RZ, RZ, 0x1 ;  /* 0x00000001ff0b7424 */ /* 0x000fe200078e00ff */
[----:B------:R-:W-:Y:S01]  /*3d20*/  CS2R R8, SRZ ;  /* 0x0000000000087805 */ /* 0x000fe2000001ff00 */
[----:B------:R-:W4:Y:S01]  /*3d30*/  LDCU UR8, c[0x0][0x38c] ;  /* 0x00007180ff0877ac */ /* 0x000f220008000800 */
[----:B------:R-:W-:Y:S01]  /*3d40*/  R2UR UR15, R2 ;  /* 0x00000000020f72ca */ /* 0x000fe200000e0000 */
[----:B------:R-:W-:Y:S01]  /*3d50*/  IMAD.MOV.U32 R10, RZ, RZ, RZ ;  /* 0x000000ffff0a7224 */ /* 0x000fe200078e00ff */
[----:B------:R-:W-:Y:S01]  /*3d60*/  UMOV UR18, URZ ;  /* 0x000000ff00127c82 */ /* 0x000fe20008000000 */
[----:B------:R-:W-:Y:S01]  /*3d70*/  UMOV UR10, URZ ;  /* 0x000000ff000a7c82 */ /* 0x000fe20008000000 */
[----:B--2---:R-:W-:Y:S01]  /*3d80*/  ULEA UR13, UR4, UR13, 0x18 ;  /* 0x0000000d040d7291 */ /* 0x004fe2000f8ec0ff */
[----:B------:R-:W-:Y:S01]  /*3d90*/  UMOV UR20, 0x0 ;  /* 0x0000000000147882 */ /* 0x000fe20000000000 */
[----:B------:R-:W-:-:S02]  /*3da0*/  UMOV UR21, 0x44004a0 ;  /* 0x044004a000157882 */ /* 0x000fc40000000000 */
[----:B------:R-:W-:Y:S02]  /*3db0*/  UIADD3 UR6, UPT, UPT, UR13, 0x6600, URZ ;  /* 0x000066000d067890 */ /* 0x000fe4000fffe0ff */
[----:B------:R-:W-:Y:S02]  /*3dc0*/  UIADD3 UR7, UPT, UPT, UR13, 0x10600, URZ ;  /* 0x000106000d077890 */ /* 0x000fe4000fffe0ff */
[----:B---3--:R-:W-:Y:S01]  /*3dd0*/  UIADD3 UR5, UPT, UPT, UR5, 0x1f, URZ ;  /* 0x0000001f05057890 */ /* 0x008fe2000fffe0ff */
[----:B-1----:R-:W1:Y:S01]  /*3de0*/  LDS R0, [UR13+0x240] ;  /* 0x0002400dff007984 */ /* 0x002e620008000800 */
[----:B------:R-:W-:Y:S02]  /*3df0*/  USHF.R.U32.HI UR6, URZ, 0x4, UR6 ;  /* 0x00000004ff067899 */ /* 0x000fe40008011606 */
[----:B------:R-:W-:Y:S02]  /*3e00*/  USHF.R.S32.HI UR4, URZ, 0x1f, UR5 ;  /* 0x0000001fff047899 */ /* 0x000fe40008011405 */
[----:B------:R-:W-:-:S02]  /*3e10*/  ULOP3.LUT UR6, UR6, 0x3fff, URZ, 0xc0, !UPT ;  /* 0x00003fff06067892 */ /* 0x000fc4000f8ec0ff */
[----:B------:R-:W-:Y:S02]  /*3e20*/  ULEA.HI UR4, UR4, UR5, URZ, 0x5 ;  /* 0x0000000504047291 */ /* 0x000fe4000f8f28ff */
[----:B------:R-:W-:Y:S02]  /*3e30*/  USHF.R.U32.HI UR5, URZ, 0x4, UR7 ;  /* 0x00000004ff057899 */ /* 0x000fe40008011607 */
[----:B------:R-:W-:Y:S02]  /*3e40*/  USHF.R.S32.HI UR22, URZ, 0x5, UR4 ;  /* 0x00000005ff167899 */ /* 0x000fe40008011404 */
[----:B------:R-:W-:Y:S02]  /*3e50*/  ULOP3.LUT UR5, UR5, 0x3fff, URZ, 0xc0, !UPT ;  /* 0x00003fff05057892 */ /* 0x000fe4000f8ec0ff */
[----:B------:R-:W-:Y:S02]  /*3e60*/  UISETP.LT.AND UP0, UPT, UR22, 0x1, UPT ;  /* 0x000000011600788c */ /* 0x000fe4000bf01270 */
[----:B------:R-:W-:-:S02]  /*3e70*/  ULOP3.LUT UR16, UR6, 0x10000, URZ, 0xfc, !UPT ;  /* 0x0001000006107892 */ /* 0x000fc4000f8efcff */
[----:B------:R-:W-:Y:S02]  /*3e80*/  USEL UR23, UR22, 0x1, !UP0 ;  /* 0x0000000116177887 */ /* 0x000fe4000c000000 */
[----:B------:R-:W-:Y:S02]  /*3e90*/  ULOP3.LUT UR17, UR5, 0x10000, URZ, 0xfc, !UPT ;  /* 0x0001000005117892 */ /* 0x000fe4000f8efcff */
[----:B------:R-:W-:Y:S02]  /*3ea0*/  UIADD3 UR23, UPT, UPT, -UR23, URZ, URZ ;  /* 0x000000ff17177290 */ /* 0x000fe4000fffe1ff */
[----:B----4-:R-:W-:Y:S01]  /*3eb0*/  UISETP.GE.AND UP4, UPT, UR8, 0x1, UPT ;  /* 0x000000010800788c */ /* 0x010fe2000bf86270 */
[----:B-1----:R-:W-:-:S15]  /*3ec0*/  R2UR UR24, R0 ;  /* 0x00000000001872ca */ /* 0x002fde00000e0000 */
.L_x_83:
[----:B------:R-:W-:Y:S02]  /*3ed0*/  LEA R0, R10, UR13, 0x3 ;  /* 0x0000000d0a007c11 */ /* 0x000fe4000f8e18ff */
[----:B------:R-:W-:Y:S02]  /*3ee0*/  SHF.L.U32 R2, R9, 0x1f, RZ ;  /* 0x0000001f09027819 */ /* 0x000fe400000006ff */
[----:B------:R-:W-:Y:S01]  /*3ef0*/  PLOP3.LUT P0, PT, PT, PT, UP4, 0x80, 0x8 ;  /* 0x000000000008781c */ /* 0x000fe20003f0f048 */
[----:B------:R-:W-:Y:S01]  /*3f00*/  VIADD R3, R0, 0x1a0 ;  /* 0x000001a000037836 */ /* 0x000fe20000000000 */
[----:B-1----:R-:W1:Y:S02]  /*3f10*/  SYNCS.PHASECHK.TRANS64.TRYWAIT P1, [R0+URZ+0x190], R2 ;  /* 0x00019002000075a7 */ /* 0x002e6400080211ff */
[----:B-1-3--:R-:W-:Y:S09]  /*3f20*/  @!P1 BRA `(.L_x_77) ;  /* 0x0000006c001c9947 */ /* 0x00aff20003800000 */
.L_x_196:
[----:B------:R-:W-:Y:S01]  /*3f30*/  LEA R4, R10, UR13, 0x4 ;  /* 0x0000000d0a047c11 */ /* 0x000fe2000f8e20ff */
[----:B------:R-:W-:Y:S01]  /*3f40*/  @UP4 ULEA UR4, UR10, UR13, 0x3 ;  /* 0x0000000d0a044291 */ /* 0x000fe2000f8e18ff */
[----:B------:R-:W-:Y:S01]  /*3f50*/  PLOP3.LUT P2, PT, PT, PT, PT, 0x80, 0x8 ;  /* 0x000000000008781c */ /* 0x000fe20003f4f070 */
[----:B------:R-:W-:Y:S01]  /*3f60*/  ULEA UR19, UR18, UR13, 0x3 ;  /* 0x0000000d12137291 */ /* 0x000fe2000f8e18ff */
[----:B------:R-:W-:Y:S02]  /*3f70*/  PRMT R3, RZ, 0x654, R3 ;  /* 0x00000654ff037816 */ /* 0x000fe40000000003 */
[----:B------:R-:W2:Y:S01]  /*3f80*/  LDS.128 R4, [R4+0x220] ;  /* 0x0002200004047984 */ /* 0x000ea20000000c00 */
[----:B-1----:R-:W-:Y:S02]  /*3f90*/  @P0 SHF.L.U32 R2, R8, 0x1f, RZ ;  /* 0x0000001f08020819 */ /* 0x002fe400000006ff */
[----:B------:R-:W-:Y:S01]  /*3fa0*/  SHF.L.U32 R0, R11, 0x1f, RZ ;  /* 0x0000001f0b007819 */ /* 0x000fe200000006ff */
[----:B------:R-:W-:Y:S01]  /*3fb0*/  @!PT LDS RZ, [RZ] ;  /* 0x00000000fffff984 */ /* 0x000fe20000000800 */
[----:B------:R-:W-:Y:S01]  /*3fc0*/  @!PT LDS RZ, [RZ] ;  /* 0x00000000fffff984 */ /* 0x000fe20000000800 */
[----:B------:R-:W-:Y:S01]  /*3fd0*/  @!PT LDS RZ, [RZ] ;  /* 0x00000000fffff984 */ /* 0x000fe20000000800 */
[----:B------:R-:W-:Y:S01]  /*3fe0*/  @!PT LDS RZ, [RZ] ;  /* 0x00000000fffff984 */ /* 0x000fe20000000800 */
[----:B------:R1:W-:Y:S06]  /*3ff0*/  MEMBAR.ALL.CTA ;  /* 0x0000000000007992 */ /* 0x0003ec0000008000 */
[----:B-1----:R-:W1:Y:S02]  /*4000*/  FENCE.VIEW.ASYNC.S ;  /* 0x00000000000073c6 */ /* 0x002e640000000000 */
[----:B-1----:R1:W-:Y:S01]  /*4010*/  SYNCS.ARRIVE.TRANS64.RED.A1T0 RZ, [R3+URZ], RZ ;  /* 0x000000ff03ff79a7 */ /* 0x0023e200081004ff */
[----:B------:R1:W3:Y:S01]  /*4020*/  @P0 SYNCS.PHASECHK.TRANS64.TRYWAIT P2, [UR4], R2 ;  /* 0x00000002ff0005a7 */ /* 0x0002e20008041104 */
[----:B--2---:R-:W-:Y:S01]  /*4030*/  LOP3.LUT P1, RZ, R6, 0x1, RZ, 0xc0, !PT ;  /* 0x0000000106ff7812 */ /* 0x004fe2000782c0ff */
[----:B------:R-:W2:Y:S02]  /*4040*/  SYNCS.PHASECHK.TRANS64.TRYWAIT P0, [UR19+0x1d0], R0 ;  /* 0x0001d000ff0075a7 */ /* 0x000ea40008001113 */
[----:B-123--:R-:W-:Y:S10]  /*4050*/  @!P0 BRA `(.L_x_78) ;  /* 0x0000006800e48947 */ /* 0x00eff40003800000 */
.L_x_198:
[----:B------:R-:W-:Y:S01]  /*4060*/  IADD3 R10, PT, PT, R10, 0x1, RZ ;  /* 0x000000010a0a7810 */ /* 0x000fe20007ffe0ff */
[----:B------:R-:W-:Y:S06]  /*4070*/  BRA.U !UP4, `(.L_x_79) ;  /* 0x000000010ca07547 */ /* 0x000fec000b800000 */
[----:B------:R-:W-:Y:S02]  /*4080*/  ULEA.HI UR4, UR18, UR18, URZ, 0x1 ;  /* 0x0000001212047291 */ /* 0x000fe4000f8f08ff */
[----:B------:R-:W-:Y:S02]  /*4090*/  UPLOP3.LUT UP2, UPT, UPT, UPT, UPT, 0x40, 0x4 ;  /* 0x000000000004789c */ /* 0x000fe40003f4e870 */
[----:B------:R-:W-:Y:S02]  /*40a0*/  USHF.L.U32 UR5, UR4, 0x7, URZ ;  /* 0x0000000704057899 */ /* 0x000fe400080006ff */
[----:B------:R-:W-:Y:S02]  /*40b0*/  ULOP3.LUT UR14, UR4, 0xffe, URZ, 0xc0, !UPT ;  /* 0x00000ffe040e7892 */ /* 0x000fe4000f8ec0ff */
[----:B------:R-:W-:Y:S02]  /*40c0*/  ULOP3.LUT UR4, UR5, 0xffffff00, URZ, 0xc0, !UPT ;  /* 0xffffff0005047892 */ /* 0x000fe4000f8ec0ff */
[----:B------:R-:W-:-:S02]  /*40d0*/  UIADD3 UR14, UPT, UPT, -UR14, UR18, URZ ;  /* 0x000000120e0e7290 */ /* 0x000fc4000fffe1ff */
[----:B------:R-:W-:Y:S01]  /*40e0*/  UIADD3 UR4, UPT, UPT, UR24, UR4, URZ ;  /* 0x0000000418047290 */ /* 0x000fe2000fffe0ff */
[----:B------:R-:W-:Y:S01]  /*40f0*/  UMOV UR12, UR23 ;  /* 0x00000017000c7c82 */ /* 0x000fe20008000000 */
[----:B------:R-:W-:Y:S02]  /*4100*/  UMOV UR11, UR22 ;  /* 0x00000016000b7c82 */ /* 0x000fe40008000000 */
[----:B------:R-:W-:Y:S01]  /*4110*/  ULEA UR14, UR14, UR4, 0x14 ;  /* 0x000000040e0e7291 */ /* 0x000fe2000f8ea0ff */
[----:B------:R-:W-:-:S11]  /*4120*/  UMOV UR5, UR10 ;  /* 0x0000000a00057c82 */ /* 0x000fd60008000000 */
.L_x_82:
[----:B------:R-:W-:Y:S02]  /*4130*/  UIADD3 UR12, UPT, UPT, UR12, 0x1, URZ ;  /* 0x000000010c0c7890 */ /* 0x000fe4000fffe0ff */
[----:B--2---:R-:W-:Y:S02]  /*4140*/  ULEA UR6, UR5, UR13, 0x3 ;  /* 0x0000000d05067291 */ /* 0x004fe4000f8e18ff */
[----:B------:R-:W-:Y:S01]  /*4150*/  UISETP.NE.AND UP3, UPT, UR12, URZ, UPT ;  /* 0x000000ff0c00728c */ /* 0x000fe2000bf65270 */
[----:B---3--:R-:W-:Y:S10]  /*4160*/  @P2 BRA `(.L_x_80) ;  /* 0x00000000000c2947 */ /* 0x008ff40003800000 */
[----:B-1----:R-:W-:Y:S04]  /*4170*/  SHF.L.U32 R2, R8, 0x1f, RZ ;  /* 0x0000001f08027819 */ /* 0x002fe800000006ff */
[----:B------:R-:W1:Y:S02]  /*4180*/  SYNCS.PHASECHK.TRANS64.TRYWAIT P0, [UR6], R2 ;  /* 0x00000002ff0075a7 */ /* 0x000e640008001106 */
[----:B-1----:R-:W-:Y:S05]  /*4190*/  @!P0 BRA `(.L_x_81) ;  /* 0x0000006800ac8947 */ /* 0x002fea0003800000 */
.L_x_80:
[----:B------:R-:W-:Y:S01]  /*41a0*/  UISETP.NE.AND UP0, UPT, UR11, 0x1, UPT ;  /* 0x000000010b00788c */ /* 0x000fe2000bf05270 */
[----:B------:R-:W-:Y:S01]  /*41b0*/  PLOP3.LUT P2, PT, PT, PT, PT, 0x80, 0x8 ;  /* 0x000000000008781c */ /* 0x000fe20003f4f070 */
[----:B------:R-:W-:Y:S02]  /*41c0*/  UIADD3 UR4, UPT, UPT, UR5, 0x1, URZ ;  /* 0x0000000105047890 */ /* 0x000fe4000fffe0ff */
[----:B------:R-:W-:Y:S02]  /*41d0*/  ULEA UR8, UR5, UR17, 0x9 ;  /* 0x0000001105087291 */ /* 0x000fe4000f8e48ff */
[----:B------:R-:W-:Y:S01]  /*41e0*/  UISETP.NE.AND UP1, UPT, UR4, 0x14, UPT ;  /* 0x000000140400788c */ /* 0x000fe2000bf25270 */
[----:B------:R-:W-:Y:S01]  /*41f0*/  PLOP3.LUT P0, PT, PT, PT, UP0, 0x80, 0x8 ;  /* 0x000000000008781c */ /* 0x000fe20003f0f008 */
[----:B------:R-:W-:Y:S02]  /*4200*/  UIADD3 UR11, UPT, UPT, UR11, -0x1, URZ ;  /* 0xffffffff0b0b7890 */ /* 0x000fe4000fffe0ff */
[----:B------:R-:W-:Y:S02]  /*4210*/  USEL UR7, URZ, 0x1, UP1 ;  /* 0x00000001ff077887 */ /* 0x000fe40008800000 */
[----:B------:R-:W-:Y:S01]  /*4220*/  USEL UR10, UR4, URZ, UP1 ;  /* 0x000000ff040a7287 */ /* 0x000fe20008800000 */
[----:B------:R-:W-:Y:S03]  /*4230*/  UMOV UR9, 0xc0004010 ;  /* 0xc000401000097882 */ /* 0x000fe60000000000 */
[----:B------:R-:W-:Y:S01]  /*4240*/  @UP0 ULEA UR4, UR10, UR13, 0x3 ;  /* 0x0000000d0a040291 */ /* 0x000fe2000f8e18ff */
[----:B------:R-:W-:Y:S01]  /*4250*/  LOP3.LUT R8, R8, UR7, RZ, 0x3c, !PT ;  /* 0x0000000708087c12 */ /* 0x000fe2000f8e3cff */
[----:B------:R-:W-:Y:S03]  /*4260*/  UMOV UR7, 0xc0004010 ;  /* 0xc000401000077882 */ /* 0x000fe60000000000 */
[----:B-1----:R-:W-:Y:S04]  /*4270*/  @P0 SHF.L.U32 R0, R8, 0x1f, RZ ;  /* 0x0000001f08000819 */ /* 0x002fe800000006ff */
[----:B------:R2:W3:Y:S01]  /*4280*/  @P0 SYNCS.PHASECHK.TRANS64.TRYWAIT P2, [UR4], R0 ;  /* 0x00000000ff0005a7 */ /* 0x0004e20008041104 */
[----:B------:R-:W-:Y:S02]  /*4290*/  UIADD3 UR4, UPT, UPT, UR6, 0xa0, URZ ;  /* 0x000000a006047890 */ /* 0x000fe4000fffe0ff */
[----:B------:R-:W-:Y:S03]  /*42a0*/  ULEA UR6, UR5, UR16, 0x7 ;  /* 0x0000001005067291 */ /* 0x000fe6000f8e38ff */
[----:B------:R-:W-:Y:S06]  /*42b0*/  UMOV UR5, UR10 ;  /* 0x0000000a00057c82 */ /* 0x000fec0008000000 */
[----:B------:R2:W-:Y:S01]  /*42c0*/  UTCIMMA gdesc[UR6], gdesc[UR8], tmem[UR14], tmem[UR20], idesc[UR21], UP2 ;  /* 0x00ff1408060075ea */ /* 0x0005e2000900010e */
[----:B------:R-:W-:Y:S01]  /*42d0*/  UPLOP3.LUT UP2, UPT, UPT, UPT, UPT, 0x80, 0x8 ;  /* 0x000000000008789c */ /* 0x000fe20003f4f070 */
[----:B------:R2:W-:Y:S01]  /*42e0*/  UTCBAR.MULTICAST [UR4], URZ, UR15 ;  /* 0x000000ff040073e9 */ /* 0x0005e2000800080f */
[----:B------:R-:W-:Y:S09]  /*42f0*/  BRA.U UP3, `(.L_x_82) ;  /* 0xfffffffd038c7547 */ /* 0x000ff2000b83ffff */
.L_x_79:
[----:B--2---:R-:W-:Y:S01]  /*4300*/  UIADD3 UR4, UPT, UPT, UR18, 0x1, URZ ;  /* 0x0000000112047890 */ /* 0x004fe2000fffe0ff */
[C---:B------:R-:W-:Y:S01]  /*4310*/  ISETP.NE.AND P0, PT, R10.reuse, 0x2, PT ;  /* 0x000000020a00780c */ /* 0x040fe20003f05270 */
[----:B------:R-:W-:Y:S02]  /*4320*/  UIADD3 UR5, UPT, UPT, UR19, 0x1b0, URZ ;  /* 0x000001b013057890 */ /* 0x000fe4000fffe0ff */
[----:B------:R-:W-:Y:S01]  /*4330*/  UISETP.NE.AND UP0, UPT, UR4, 0x4, UPT ;  /* 0x000000040400788c */ /* 0x000fe2000bf05270 */
[----:B-1----:R-:W-:Y:S02]  /*4340*/  SEL R0, RZ, 0x1, P0 ;  /* 0x00000001ff007807 */ /* 0x002fe40000000000 */
[----:B------:R-:W-:Y:S01]  /*4350*/  SEL R10, R10, RZ, P0 ;  /* 0x000000ff0a0a7207 */ /* 0x000fe20000000000 */
[----:B------:R-:W-:Y:S01]  /*4360*/  USEL UR6, URZ, 0x1, UP0 ;  /* 0x00000001ff067887 */ /* 0x000fe20008000000 */
[----:B------:R-:W-:Y:S01]  /*4370*/  LOP3.LUT R9, R9, R0, RZ, 0x3c, !PT ;  /* 0x0000000009097212 */ /* 0x000fe200078e3cff */
[----:B------:R-:W-:Y:S01]  /*4380*/  USEL UR18, UR4, URZ, UP0 ;  /* 0x000000ff04127287 */ /* 0x000fe20008000000 */
[----:B------:R1:W-:Y:S03]  /*4390*/  UTCBAR [UR5], URZ ;  /* 0x000000ff050073e9 */ /* 0x0003e600080000ff */
[----:B------:R-:W-:Y:S01]  /*43a0*/  LOP3.LUT R11, R11, UR6, RZ, 0x3c, !PT ;  /* 0x000000060b0b7c12 */ /* 0x000fe2000f8e3cff */
[----:B------:R-:W-:Y:S07]  /*43b0*/  @P1 BRA `(.L_x_83) ;  /* 0xfffffff800c41947 */ /* 0x000fee000383ffff */
[----:B------:R-:W2:Y:S01]  /*43c0*/  S2UR UR8, SR_CgaCtaId ;  /* 0x00000000000879c3 */ /* 0x000ea20000008800 */
[----:B------:R-:W-:Y:S01]  /*43d0*/  ELECT P0, URZ, PT ;  /* 0x0000000000ff782f */ /* 0x000fe20003800000 */
[----:B------:R-:W-:Y:S01]  /*43e0*/  IMAD.MOV.U32 R0, RZ, RZ, 0x1 ;  /* 0x00000001ff007424 */ /* 0x000fe200078e00ff */
[----:B------:R-:W-:Y:S01]  /*43f0*/  UIADD3 UR13, UPT, UPT, UR13, 0x1d0, URZ ;  /* 0x000001d00d0d7890 */ /* 0x000fe2000fffe0ff */
[----:B------:R-:W-:Y:S01]  /*4400*/  SHF.L.U32 R2, R11, 0x1f, RZ ;  /* 0x0000001f0b027819 */ /* 0x000fe200000006ff */
[----:B------:R-:W-:-:S03]  /*4410*/  UMOV UR4, 0x40 ;  /* 0x0000004000047882 */ /* 0x000fc60000000000 */
[----:B------:R-:W-:Y:S01]  /*4420*/  UVIRTCOUNT.DEALLOC.SMPOOL 0x80 ;  /* 0x000000800000784c */ /* 0x000fe20000000000 */
[----:B--2---:R-:W-:Y:S02]  /*4430*/  ULEA UR8, UR8, UR4, 0x18 ;  /* 0x0000000408087291 */ /* 0x004fe4000f8ec0ff */
[----:B------:R-:W-:-:S07]  /*4440*/  ULEA UR4, UR18, UR13, 0x3 ;  /* 0x0000000d12047291 */ /* 0x000fce000f8e18ff */
[----:B------:R2:W-:Y:S02]  /*4450*/  @P0 STS.U8 [UR8+0x1c], R0 ;  /* 0x00001c00ff000988 */ /* 0x0005e40008000008 */
[----:B------:R-:W4:Y:S02]  /*4460*/  SYNCS.PHASECHK.TRANS64.TRYWAIT P0, [UR4], R2 ;  /* 0x00000002ff0075a7 */ /* 0x000f240008001104 */
[----:B--2-4-:R-:W-:Y:S05]  /*4470*/  @!P0 BRA `(.L_x_84) ;  /* 0x00000068000c8947 */ /* 0x014fea0003800000 */
.L_x_201:
[----:B------:R-:W-:-:S04]  /*4480*/  UIADD3 UR4, UPT, UPT, UR18, 0x1, URZ ;  /* 0x0000000112047890 */ /* 0x000fc8000fffe0ff */
[----:B------:R-:W-:-:S04]  /*4490*/  UISETP.NE.AND UP0, UPT, UR4, 0x4, UPT ;  /* 0x000000040400788c */ /* 0x000fc8000bf05270 */
[----:B------:R-:W-:Y:S02]  /*44a0*/  USEL UR6, URZ, 0x1, UP0 ;  /* 0x00000001ff067887 */ /* 0x000fe40008000000 */
[----:B------:R-:W-:-:S04]  /*44b0*/  USEL UR4, UR4, URZ, UP0 ;  /* 0x000000ff04047287 */ /* 0x000fc80008000000 */
[----:B-1----:R-:W-:Y:S01]  /*44c0*/  ULEA UR5, UR4, UR13, 0x3 ;  /* 0x0000000d04057291 */ /* 0x002fe2000f8e18ff */
[----:B--2---:R-:W-:-:S04]  /*44d0*/  LOP3.LUT R2, R11, UR6, RZ, 0x3c, !PT ;  /* 0x000000060b027c12 */ /* 0x004fc8000f8e3cff */
[----:B------:R-:W-:-:S04]  /*44e0*/  SHF.L.U32 R3, R2, 0x1f, RZ ;  /* 0x0000001f02037819 */ /* 0x000fc800000006ff */
[----:B------:R-:W1:Y:S02]  /*44f0*/  SYNCS.PHASECHK.TRANS64.TRYWAIT P0, [UR5], R3 ;  /* 0x00000003ff0075a7 */ /* 0x000e640008001105 */
[----:B-1----:R-:W-:Y:S05]  /*4500*/  @!P0 BRA `(.L_x_85) ;  /* 0x0000006800008947 */ /* 0x002fea0003800000 */
.L_x_203:
        /* <DEDUP_REMOVED lines=9> */
.L_x_205:
[----:B------:R-:W-:-:S04]  /*45a0*/  UIADD3 UR4, UPT, UPT, UR4, 0x1, URZ ;  /* 0x0000000104047890 */ /* 0x000fc8000fffe0ff */
[----:B------:R-:W-:-:S04]  /*45b0*/  UISETP.NE.AND UP0, UPT, UR4, 0x4, UPT ;  /* 0x000000040400788c */ /* 0x000fc8000bf05270 */
[----:B------:R-:W-:Y:S02]  /*45c0*/  USEL UR5, URZ, 0x1, UP0 ;  /* 0x00000001ff057887 */ /* 0x000fe40008000000 */
[----:B------:R-:W-:-:S04]  /*45d0*/  USEL UR4, UR4, URZ, UP0 ;  /* 0x000000ff04047287 */ /* 0x000fc80008000000 */
[----:B------:R-:W-:Y:S01]  /*45e0*/  ULEA UR4, UR4, UR13, 0x3 ;  /* 0x0000000d04047291 */ /* 0x000fe2000f8e18ff */
[----:B------:R-:W-:-:S04]  /*45f0*/  LOP3.LUT R2, R2, UR5, RZ, 0x3c, !PT ;  /* 0x0000000502027c12 */ /* 0x000fc8000f8e3cff */
[----:B------:R-:W-:-:S04]  /*4600*/  SHF.L.U32 R2, R2, 0x1f, RZ ;  /* 0x0000001f02027819 */ /* 0x000fc800000006ff */
[----:B------:R-:W2:Y:S02]  /*4610*/  SYNCS.PHASECHK.TRANS64.TRYWAIT P0, [UR4], R2 ;  /* 0x00000002ff0075a7 */ /* 0x000ea40008001104 */
[----:B--2---:R-:W-:Y:S05]  /*4620*/  @!P0 BRA `(.L_x_87) ;  /* 0x0000006400e88947 */ /* 0x004fea0003800000 */
.L_x_207:
[----:B------:R-:W-:Y:S01]  /*4630*/  NOP ;  /* 0x0000000000007918 */ /* 0x000fe20000000000 */
[----:B-1----:R-:W1:Y:S01]  /*4640*/  LDS R0, [UR8+0x14] ;  /* 0x00001408ff007984 */ /* 0x002e620008000800 */
[----:B------:R-:W-:Y:S01]  /*4650*/  ULOP3.LUT UR4, UR24, 0xffff, URZ, 0xc0, !UPT ;  /* 0x0000ffff18047892 */ /* 0x000fe2000f8ec0ff */
[----:B------:R-:W-:Y:S01]  /*4660*/  UMOV UR5, 0xffff ;  /* 0x0000ffff00057882 */ /* 0x000fe20000000000 */
[----:B------:R-:W-:Y:S02]  /*4670*/  UMOV UR6, 0x1 ;  /* 0x0000000100067882 */ /* 0x000fe40000000000 */
[----:B------:R-:W-:-:S04]  /*4680*/  USHF.R.U32.HI UR4, URZ, 0x5, UR4 ;  /* 0x00000005ff047899 */ /* 0x000fc80008011604 */
[----:B------:R-:W-:Y:S02]  /*4690*/  USHF.L.U32 UR5, UR5, UR4, URZ ;  /* 0x0000000405057299 */ /* 0x000fe400080006ff */
[----:B------:R-:W-:-:S04]  /*46a0*/  USHF.L.U32 UR4, UR6, UR4, URZ ;  /* 0x0000000406047299 */ /* 0x000fc800080006ff */
[----:B-1----:R-:W-:-:S04]  /*46b0*/  LOP3.LUT R0, R0, UR5, RZ, 0xc0, !PT ;  /* 0x0000000500007c12 */ /* 0x002fc8000f8ec0ff */
[----:B------:R-:W-:-:S13]  /*46c0*/  ISETP.NE.AND P0, PT, R0, UR5, PT ;  /* 0x0000000500007c0c */ /* 0x000fda000bf05270 */
[----:B------:R-:W-:Y:S05]  /*46d0*/  @P0 BRA `(.L_x_88) ;  /* 0x0000000000580947 */ /* 0x000fea0003800000 */
[----:B------:R-:W1:Y:S02]  /*46e0*/  LDS R0, [UR8+0x18] ;  /* 0x00001808ff007984 */ /* 0x000e640008000800 */
[----:B-1----:R-:W-:-:S04]  /*46f0*/  LOP3.LUT R0, R0, UR4, RZ, 0xc0, !PT ;  /* 0x0000000400007c12 */ /* 0x002fc8000f8ec0ff */
[----:B------:R-:W-:-:S13]  /*4700*/  ISETP.NE.AND P0, PT, R0, UR4, PT ;  /* 0x0000000400007c0c */ /* 0x000fda000bf05270 */
[----:B------:R-:W-:Y:S05]  /*4710*/  @P0 BRA `(.L_x_89) ;  /* 0x00000000003c0947 */ /* 0x000fea0003800000 */
[----:B------:R-:W1:Y:S01]  /*4720*/  S2R R2, SR_LANEID ;  /* 0x0000000000027919 */ /* 0x000e620000000000 */
[----:B------:R-:W-:-:S06]  /*4730*/  ULOP3.LUT UR5, URZ, UR5, URZ, 0x33, !UPT ;  /* 0x00000005ff057292 */ /* 0x000fcc000f8e33ff */
[----:B------:R-:W-:-:S04]  /*4740*/  IMAD.U32 R0, RZ, RZ, UR5 ;  /* 0x00000005ff007e24 */ /* 0x000fc8000f8e00ff */
[----:B------:R2:W4:Y:S02]  /*4750*/  REDUX UR7, R0 ;  /* 0x00000000000773c4 */ /* 0x0005240000000000 */
[----:B------:R1:W-:Y:S01]  /*4760*/  UTCATOMSWS.AND URZ, UR5 ;  /* 0x0000000500ff79e3 */ /* 0x0003e20008000000 */
[----:B--2---:R-:W-:Y:S01]  /*4770*/  LOP3.LUT R0, RZ, UR4, RZ, 0x33, !PT ;  /* 0x00000004ff007c12 */ /* 0x004fe2000f8e33ff */
[----:B------:R-:W-:Y:S02]  /*4780*/  VOTEU.ANY UR4, UPT, PT ;  /* 0x0000000000047886 */ /* 0x000fe400038e0100 */
[----:B------:R-:W-:Y:S02]  /*4790*/  UFLO.U32 UR4, UR4 ;  /* 0x00000004000472bd */ /* 0x000fe400080e0000 */
[----:B------:R-:W2:Y:S04]  /*47a0*/  REDUX UR6, R0 ;  /* 0x00000000000673c4 */ /* 0x000ea80000000000 */
[----:B-1----:R-:W-:-:S02]  /*47b0*/  ISETP.EQ.U32.AND P0, PT, R2, UR4, PT ;  /* 0x0000000402007c0c */ /* 0x002fc4000bf02070 */
[----:B----4-:R-:W-:-:S11]  /*47c0*/  MOV R2, UR7 ;  /* 0x0000000700027c02 */ /* 0x010fd60008000f00 */
[----:B------:R1:W-:Y:S01]  /*47d0*/  @P0 ATOMS.AND RZ, [UR8+0x14], R2 ;  /* 0x00001402ffff098c */ /* 0x0003e2000a800008 */
[----:B--2---:R-:W-:-:S05]  /*47e0*/  IMAD.U32 R0, RZ, RZ, UR6 ;  /* 0x00000006ff007e24 */ /* 0x004fca000f8e00ff */
[----:B------:R1:W-:Y:S01]  /*47f0*/  @P0 ATOMS.AND RZ, [UR8+0x18], R0 ;  /* 0x00001800ffff098c */ /* 0x0003e2000a800008 */
[----:B------:R-:W-:Y:S05]  /*4800*/  BRA `(.L_x_90) ;  /* 0x0000000000147947 */ /* 0x000fea0003800000 */
.L_x_89:
[----:B------:R-:W-:Y:S02]  /*4810*/  MOV R2, 0x4830 ;  /* 0x0000483000027802 */ /* 0x000fe40000000f00 */
[----:B---3-5:R-:W-:Y:S05]  /*4820*/  CALL.REL.NOINC `($__internal_0_$__cuda_sm10x_tcgen05_guardrail_trap_col_being_dealloced_not_returned_by_alloc) ;  /* 0x0000006800cc7944 */ /* 0x028fea0003c00000 */
[----:B------:R-:W-:Y:S05]  /*4830*/  BRA `(.L_x_90) ;  /* 0x0000000000087947 */ /* 0x000fea0003800000 */
.L_x_88:
[----:B------:R-:W-:Y:S02]  /*4840*/  MOV R2, 0x4860 ;  /* 0x0000486000027802 */ /* 0x000fe40000000f00 */
[----:B---3-5:R-:W-:Y:S05]  /*4850*/  CALL.REL.NOINC `($__internal_2_$__cuda_sm10x_tcgen05_guardrail_trap_unallocated_columns_being_dealloced) ;  /* 0x0000006800d87944 */ /* 0x028fea0003c00000 */
.L_x_90:
[----:B------:R-:W-:Y:S01]  /*4860*/  NOP ;  /* 0x0000000000007918 */ /* 0x000fe20000000000 */
[----:B------:R-:W-:Y:S05]  /*4870*/  EXIT ;  /* 0x000000000000794d */ /* 0x000fea0003800000 */
.L_x_72:
[----:B------:R-:W-:-:S09]  /*4880*/  UISETP.NE.OR UP0, UPT, UR17, 0x3, !UP3 ;  /* 0x000000031100788c */ /* 0x000fd2000df05670 */
[----:B------:R-:W-:Y:S05]  /*4890*/  BRA.U UP0, `(.L_x_91) ;  /* 0x0000001100587547 */ /* 0x000fea000b800000 */
[----:B------:R-:W1:Y:S01]  /*48a0*/  LDCU UR31, c[0x0][0x370] ;  /* 0x00006e00ff1f77ac */ /* 0x000e620008000800 */
[----:B------:R-:W2:Y:S01]  /*48b0*/  LDC.64 R16, c[0x0][0x348] ;  /* 0x0000d200ff107b82 */ /* 0x000ea20000000a00 */
[----:B------:R-:W-:Y:S02]  /*48c0*/  HFMA2 R13, -RZ, RZ, 0, 0 ;  /* 0x00000000ff0d7431 */ /* 0x000fe400000001ff */
[----:B------:R-:W-:Y:S01]  /*48d0*/  IMAD.MOV.U32 R15, RZ, RZ, 0x1 ;  /* 0x00000001ff0f7424 */ /* 0x000fe200078e00ff */
[----:B------:R-:W1:Y:S01]  /*48e0*/  LDCU.128 UR48, c[0x0][0xb10] ;  /* 0x00016200ff3077ac */ /* 0x000e620008000c00 */
[----:B------:R-:W-:Y:S01]  /*48f0*/  IMAD.MOV.U32 R14, RZ, RZ, RZ ;  /* 0x000000ffff0e7224 */ /* 0x000fe200078e00ff */
[----:B------:R-:W-:Y:S01]  /*4900*/  MOV R7, 0x1000 ;  /* 0x0000100000077802 */ /* 0x000fe20000000f00 */
[----:B------:R-:W3:Y:S01]  /*4910*/  LDCU UR30, c[0x0][0x374] ;  /* 0x00006e80ff1e77ac */ /* 0x000ee20008000800 */
[----:B------:R-:W4:Y:S01]  /*4920*/  LDC.64 R2, c[0x0][0x888] ;  /* 0x00022200ff027b82 */ /* 0x000f220000000a00 */
[----:B------:R-:W3:Y:S01]  /*4930*/  LDCU UR15, c[0x0][0xb0c] ;  /* 0x00016180ff0f77ac */ /* 0x000ee20008000800 */
[----:B------:R-:W2:Y:S06]  /*4940*/  LDCU UR40, c[0x0][0xb20] ;  /* 0x00016400ff2877ac */ /* 0x000eac0008000800 */
[----:B------:R-:W4:Y:S01]  /*4950*/  LDC.64 R4, c[0x0][0x890] ;  /* 0x00022400ff047b82 */ /* 0x000f220000000a00 */
[----:B------:R-:W2:Y:S01]  /*4960*/  LDCU UR4, c[0x0][0xb30] ;  /* 0x00016600ff0477ac */ /* 0x000ea20008000800 */
[----:B------:R-:W-:Y:S01]  /*4970*/  UMOV UR21, 0x400 ;  /* 0x0000040000157882 */ /* 0x000fe20000000000 */
[----:B-1----:R-:W-:-:S02]  /*4980*/  UIMAD.WIDE.U32 UR6, UR31, UR48, URZ ;  /* 0x000000301f0672a5 */ /* 0x002fc4000f8e00ff */
[----:B---3--:R-:W-:Y:S02]  /*4990*/  UIMAD.WIDE.U32 UR8, UR30, UR51, URZ ;  /* 0x000000331e0872a5 */ /* 0x008fe4000f8e00ff */
[----:B------:R-:W-:Y:S02]  /*49a0*/  ULEA UR21, UR45, UR21, 0x18 ;  /* 0x000000152d157291 */ /* 0x000fe4000f8ec0ff */
[----:B------:R-:W-:Y:S02]  /*49b0*/  UPLOP3.LUT UP3, UPT, UPT, UPT, UPT, 0x40, 0x4 ;  /* 0x000000000004789c */ /* 0x000fe40003f6e870 */
[----:B------:R-:W-:Y:S01]  /*49c0*/  UIADD3 UR37, UPT, UPT, UR21, 0x158, URZ ;  /* 0x0000015815257890 */ /* 0x000fe2000fffe0ff */
[----:B------:R-:W-:Y:S01]  /*49d0*/  UMOV UR6, UR7 ;  /* 0x0000000700067c82 */ /* 0x000fe20008000000 */
[----:B------:R-:W-:Y:S01]  /*49e0*/  UMOV UR38, UR9 ;  /* 0x0000000900267c82 */ /* 0x000fe20008000000 */
[----:B------:R-:W-:Y:S02]  /*49f0*/  UISETP.GE.AND UP0, UPT, UR42, 0x1, UPT ;  /* 0x000000012a00788c */ /* 0x000fe4000bf06270 */
[----:B------:R-:W-:Y:S01]  /*4a00*/  UISETP.NE.AND UP4, UPT, UR42, 0x1, UPT ;  /* 0x000000012a00788c */ /* 0x000fe2000bf85270 */
[----:B------:R-:W1:Y:S01]  /*4a10*/  LDCU.64 UR22, c[0x0][0xb28] ;  /* 0x00016500ff1677ac */ /* 0x000e620008000a00 */
[----:B------:R-:W-:-:S02]  /*4a20*/  UISETP.NE.AND UP6, UPT, UR15, 0x1, UPT ;  /* 0x000000010f00788c */ /* 0x000fc4000bfc5270 */
[----:B------:R-:W-:Y:S02]  /*4a30*/  UISETP.NE.AND UP5, UPT, UR50, 0x1, UPT ;  /* 0x000000013200788c */ /* 0x000fe4000bfa5270 */
[----:B------:R-:W-:Y:S02]  /*4a40*/  UIADD3 UR33, UPT, UPT, UR21, 0x140, URZ ;  /* 0x0000014015217890 */ /* 0x000fe4000fffe0ff */
[----:B------:R-:W-:Y:S02]  /*4a50*/  UIADD3 UR25, UPT, UPT, UR21, 0x148, URZ ;  /* 0x0000014815197890 */ /* 0x000fe4000fffe0ff */
[----:B------:R-:W-:Y:S02]  /*4a60*/  UIADD3 UR17, UPT, UPT, UR21, 0x150, URZ ;  /* 0x0000015015117890 */ /* 0x000fe4000fffe0ff */
[----:B------:R-:W-:Y:S02]  /*4a70*/  UPRMT UR37, UR45, 0x654, UR37 ;  /* 0x000006542d257896 */ /* 0x000fe40008000025 */
[----:B------:R-:W-:-:S02]  /*4a80*/  USHF.R.U32.HI UR39, URZ, UR49, UR6 ;  /* 0x00000031ff277299 */ /* 0x000fc40008011606 */
[----:B--2---:R-:W-:Y:S02]  /*4a90*/  USHF.R.U32.HI UR38, URZ, UR40, UR38 ;  /* 0x00000028ff267299 */ /* 0x004fe40008011626 */
[----:B------:R-:W-:-:S11]  /*4aa0*/  UISETP.NE.AND UP2, UPT, UR4, 0x1, UPT ;  /* 0x000000010400788c */ /* 0x000fd6000bf45270 */
.L_x_102:
[C---:B------:R-:W-:Y:S02]  /*4ab0*/  LEA R12, R14.reuse, UR21, 0x3 ;  /* 0x000000150e0c7c11 */ /* 0x040fe4000f8e18ff */
[----:B------:R-:W-:Y:S02]  /*4ac0*/  SHF.L.U32 R0, R13, 0x1f, RZ ;  /* 0x0000001f0d007819 */ /* 0x000fe400000006ff */
[----:B------:R-:W-:Y:S02]  /*4ad0*/  LEA R8, R14, UR21, 0x4 ;  /* 0x000000150e087c11 */ /* 0x000fe4000f8e20ff */
[----:B--2---:R-:W2:Y:S02]  /*4ae0*/  SYNCS.PHASECHK.TRANS64.TRYWAIT P0, [R12+URZ+0x190], R0 ;  /* 0x000190000c0075a7 */ /* 0x004ea400080011ff */
[----:B--2---:R-:W-:Y:S05]  /*4af0*/  @!P0 BRA `(.L_x_92) ;  /* 0x0000006000cc8947 */ /* 0x004fea0003800000 */
.L_x_208:
[----:B------:R-:W3:Y:S01]  /*4b00*/  LDS.128 R8, [R8+0x220] ;  /* 0x0002200008087984 */ /* 0x000ee20000000c00 */
[----:B------:R-:W-:Y:S01]  /*4b10*/  UISETP.GE.AND UP0, UPT, UR42, 0x1, UPT ;  /* 0x000000012a00788c */ /* 0x000fe2000bf06270 */
[----:B------:R-:W-:Y:S01]  /*4b20*/  @!PT LDS RZ, [RZ] ;  /* 0x00000000fffff984 */ /* 0x000fe20000000800 */
[----:B------:R-:W-:Y:S01]  /*4b30*/  @!PT LDS RZ, [RZ] ;  /* 0x00000000fffff984 */ /* 0x000fe20000000800 */
[----:B------:R-:W-:Y:S01]  /*4b40*/  @!PT LDS RZ, [RZ] ;  /* 0x00000000fffff984 */ /* 0x000fe20000000800 */
[----:B------:R-:W-:Y:S01]  /*4b50*/  @!PT LDS RZ, [RZ] ;  /* 0x00000000fffff984 */ /* 0x000fe20000000800 */
[----:B------:R1:W-:Y:S06]  /*4b60*/  MEMBAR.ALL.CTA ;  /* 0x0000000000007992 */ /* 0x0003ec0000008000 */
[----:B-1----:R-:W1:Y:S01]  /*4b70*/  FENCE.VIEW.ASYNC.S ;  /* 0x00000000000073c6 */ /* 0x002e620000000000 */
[----:B---3--:R-:W-:Y:S11]  /*4b80*/  LOP3.LUT P0, RZ, R10, 0x1, RZ, 0xc0, !PT ;  /* 0x000000010aff7812 */ /* 0x008ff6000780c0ff */
[----:B------:R-:W-:Y:S02]  /*4b90*/  @!UPT UIADD3 URZ, UPT, UPT, URZ, URZ, URZ ;  /* 0x000000fffffff290 */ /* 0x000fe4000fffe0ff */
[----:B-1----:R-:W-:Y:S01]  /*4ba0*/  VOTEU.ANY UP1, P0 ;  /* 0x0000000000ff7886 */ /* 0x002fe20000020100 */
[----:B------:R-:W-:Y:S11]  /*4bb0*/  PLOP3.LUT P0, PT, PT, PT, UP1, 0x80, 0x8 ;  /* 0x000000000008781c */ /* 0x000ff60003f0f018 */
[----:B------:R-:W-:Y:S02]  /*4bc0*/  @!UPT UIADD3 URZ, UPT, UPT, URZ, URZ, URZ ;  /* 0x000000fffffff290 */ /* 0x000fe4000fffe0ff */
[----:B--2---:R-:W-:Y:S02]  /*4bd0*/  @P0 SHF.R.U32.HI R0, RZ, 0x10, R9 ;  /* 0x00000010ff000819 */ /* 0x004fe40000011609 */
[----:B------:R-:W-:Y:S02]  /*4be0*/  @P0 MOV R6, R8 ;  /* 0x0000000800060202 */ /* 0x000fe40000000f00 */
[----:B------:R-:W-:Y:S01]  /*4bf0*/  @P0 R2UR UR4, R0 ;  /* 0x00000000000402ca */ /* 0x000fe200000e0000 */
[----:B------:R-:W-:Y:S01]  /*4c00*/  VIADD R0, R12, 0x1a0 ;  /* 0x000001a00c007836 */ /* 0x000fe20000000000 */
[----:B------:R-:W-:Y:S02]  /*4c10*/  @P0 LOP3.LUT R8, R9, 0xffff, RZ, 0xc0, !PT ;  /* 0x0000ffff09080812 */ /* 0x000fe400078ec0ff */
[----:B------:R-:W-:Y:S02]  /*4c20*/  @P0 R2UR UR6, R6 ;  /* 0x00000000060602ca */ /* 0x000fe400000e0000 */
[----:B------:R-:W-:Y:S02]  /*4c30*/  PRMT R0, RZ, 0x654, R0 ;  /* 0x00000654ff007816 */ /* 0x000fe40000000000 */
[----:B------:R-:W-:Y:S02]  /*4c40*/  @P0 R2UR UR5, R8 ;  /* 0x00000000080502ca */ /* 0x000fe400000e0000 */
[----:B------:R1:W-:Y:S03]  /*4c50*/  SYNCS.ARRIVE.TRANS64.RED.A1T0 RZ, [R0+URZ], RZ ;  /* 0x000000ff00ff79a7 */ /* 0x0003e600081004ff */
[----:B------:R-:W-:Y:S04]  /*4c60*/  @UP1 UMOV UR29, UR4 ;  /* 0x00000004001d1c82 */ /* 0x000fe80008000000 */
[----:B------:R-:W-:Y:S04]  /*4c70*/  @UP1 UMOV UR14, UR6 ;  /* 0x00000006000e1c82 */ /* 0x000fe80008000000 */
[----:B------:R-:W-:Y:S01]  /*4c80*/  @UP1 UMOV UR13, UR5 ;  /* 0x00000005000d1c82 */ /* 0x000fe20008000000 */
[----:B------:R-:W-:Y:S05]  /*4c90*/  BRA.U !UP0, `(.L_x_93) ;  /* 0x0000000108a47547 */ /* 0x000fea000b800000 */
[----:B------:R-:W-:Y:S02]  /*4ca0*/  UIMAD.WIDE.U32 UR18, UR13, UR51, URZ ;  /* 0x000000330d1272a5 */ /* 0x000fe4000f8e00ff */
[----:B------:R-:W-:Y:S02]  /*4cb0*/  UIMAD.WIDE.U32 UR26, UR14, UR48, URZ ;  /* 0x000000300e1a72a5 */ /* 0x000fe4000f8e00ff */
[----:B------:R-:W-:Y:S02]  /*4cc0*/  USEL UR4, UR30, UR38, !UP5 ;  /* 0x000000261e047287 */ /* 0x000fe4000e800000 */
[----:B------:R-:W-:Y:S02]  /*4cd0*/  USEL UR7, UR31, UR39, !UP6 ;  /* 0x000000271f077287 */ /* 0x000fe4000f000000 */
[----:B------:R-:W-:Y:S02]  /*4ce0*/  UIMAD.WIDE.U32 UR8, UR4, UR22, URZ ;  /* 0x00000016040872a5 */ /* 0x000fe4000f8e00ff */
[----:B------:R-:W-:Y:S01]  /*4cf0*/  UIMAD.WIDE.U32 UR10, UR7, UR22, URZ ;  /* 0x00000016070a72a5 */ /* 0x000fe2000f8e00ff */
[----:B------:R-:W-:Y:S02]  /*4d00*/  UMOV UR5, UR19 ;  /* 0x0000001300057c82 */ /* 0x000fe40008000000 */
[----:B------:R-:W-:Y:S03]  /*4d10*/  USHF.R.U32.HI UR6, URZ, UR40, UR5 ;  /* 0x00000028ff067299 */ /* 0x000fe60008011605 */
[----:B------:R-:W-:Y:S01]  /*4d20*/  UMOV UR5, UR27 ;  /* 0x0000001b00057c82 */ /* 0x000fe20008000000 */
[----:B------:R-:W-:Y:S02]  /*4d30*/  USEL UR6, UR13, UR6, !UP5 ;  /* 0x000000060d067287 */ /* 0x000fe4000e800000 */
[----:B------:R-:W-:Y:S03]  /*4d40*/  USHF.R.U32.HI UR12, URZ, UR49, UR5 ;  /* 0x00000031ff0c7299 */ /* 0x000fe60008011605 */
[----:B------:R-:W-:Y:S02]  /*4d50*/  UMOV UR5, UR9 ;  /* 0x0000000900057c82 */ /* 0x000fe40008000000 */
[----:B------:R-:W-:Y:S03]  /*4d60*/  @UP4 USHF.R.U32.HI UR4, URZ, UR23, UR5 ;  /* 0x00000017ff044299 */ /* 0x000fe60008011605 */
[----:B------:R-:W-:Y:S01]  /*4d70*/  UMOV UR5, UR11 ;  /* 0x0000000b00057c82 */ /* 0x000fe20008000000 */
[----:B------:R-:W-:Y:S02]  /*4d80*/  UIMAD UR4, UR42, UR4, URZ ;  /* 0x000000042a0472a4 */ /* 0x000fe4000f8e02ff */
[----:B------:R-:W-:Y:S02]  /*4d90*/  @UP4 USHF.R.U32.HI UR7, URZ, UR23, UR5 ;  /* 0x00000017ff074299 */ /* 0x000fe40008011605 */
[----:B------:R-:W-:Y:S02]  /*4da0*/  UIMAD.WIDE.U32 UR10, UR6, UR22, URZ ;  /* 0x00000016060a72a5 */ /* 0x000fe4000f8e00ff */
[----:B------:R-:W-:Y:S02]  /*4db0*/  USEL UR5, UR14, UR12, !UP6 ;  /* 0x0000000c0e057287 */ /* 0x000fe4000f000000 */
[----:B------:R-:W-:Y:S02]  /*4dc0*/  UIMAD UR8, UR42, UR7, URZ ;  /* 0x000000072a0872a4 */ /* 0x000fe4000f8e02ff */
[----:B------:R-:W-:Y:S03]  /*4dd0*/  UISETP.GE.AND UP0, UPT, UR6, UR4, UPT ;  /* 0x000000040600728c */ /* 0x000fe6000bf06270 */
[----:B------:R-:W-:Y:S01]  /*4de0*/  UMOV UR4, UR11 ;  /* 0x0000000b00047c82 */ /* 0x000fe20008000000 */
[----:B------:R-:W-:Y:S02]  /*4df0*/  UISETP.GE.OR UP0, UPT, UR5, UR8, UP0 ;  /* 0x000000080500728c */ /* 0x000fe40008706670 */
[----:B------:R-:W-:Y:S02]  /*4e00*/  USHF.R.U32.HI UR4, URZ, UR23, UR4 ;  /* 0x00000017ff047299 */ /* 0x000fe40008011604 */
[----:B------:R-:W-:Y:S02]  /*4e10*/  UIMAD.WIDE.U32 UR8, UR5, UR22, URZ ;  /* 0x00000016050872a5 */ /* 0x000fe4000f8e00ff */
[----:B------:R-:W-:Y:S04]  /*4e20*/  USEL UR10, UR6, UR4, !UP4 ;  /* 0x00000004060a7287 */ /* 0x000fe8000e000000 */
[----:B------:R-:W-:Y:S01]  /*4e30*/  UIADD3 UR11, UPT, UPT, -UR10, URZ, URZ ;  /* 0x000000ff0a0b7290 */ /* 0x000fe2000fffe1ff */
[----:B------:R-:W-:Y:S02]  /*4e40*/  @!UP0 UMOV UR4, UR9 ;  /* 0x0000000900048c82 */ /* 0x000fe40008000000 */
[----:B------:R-:W-:Y:S02]  /*4e50*/  @!UP0 USHF.R.U32.HI UR4, URZ, UR23, UR4 ;  /* 0x00000017ff048299 */ /* 0x000fe40008011604 */
[----:B------:R-:W-:Y:S02]  /*4e60*/  UIMAD UR8, UR42, UR11, UR6 ;  /* 0x0000000b2a0872a4 */ /* 0x000fe4000f8e0206 */
[----:B------:R-:W-:Y:S04]  /*4e70*/  @!UP0 USEL UR4, UR5, UR4, !UP4 ;  /* 0x0000000405048287 */ /* 0x000fe8000e000000 */
[----:B------:R-:W-:Y:S02]  /*4e80*/  @!UP0 UIMAD UR8, UR7, UR8, UR4 ;  /* 0x00000008070882a4 */ /* 0x000fe4000f8e0204 */
[----:B------:R-:W-:Y:S02]  /*4e90*/  @!UP0 UIADD3 UR9, UPT, UPT, UR10, -UR4, URZ ;  /* 0x800000040a098290 */ /* 0x000fe4000fffe0ff */
[----:B------:R-:W-:Y:S02]  /*4ea0*/  UIADD3 UR4, UPT, UPT, -UR5, URZ, URZ ;  /* 0x000000ff05047290 */ /* 0x000fe4000fffe1ff */
[----:B------:R-:W-:Y:S02]  /*4eb0*/  UIADD3 UR7, UPT, UPT, -UR6, URZ, URZ ;  /* 0x000000ff06077290 */ /* 0x000fe4000fffe1ff */
[----:B------:R-:W-:Y:S02]  /*4ec0*/  @!UP0 UIMAD UR6, UR9, UR42, UR5 ;  /* 0x0000002a090682a4 */ /* 0x000fe4000f8e0205 */
[----:B------:R-:W-:Y:S02]  /*4ed0*/  UIMAD UR14, UR15, UR4, UR14 ;  /* 0x000000040f0e72a4 */ /* 0x000fe4000f8e020e */
[----:B------:R-:W-:Y:S01]  /*4ee0*/  UIMAD UR13, UR50, UR7, UR13 ;  /* 0x00000007320d72a4 */ /* 0x000fe2000f8e020d */
[----:B------:R-:W-:Y:S02]  /*4ef0*/  @!UP0 UMOV UR5, UR8 ;  /* 0x0000000800058c82 */ /* 0x000fe40008000000 */
[----:B------:R-:W-:Y:S02]  /*4f00*/  UIMAD UR14, UR5, UR15, UR14 ;  /* 0x0000000f050e72a4 */ /* 0x000fe4000f8e020e */
[----:B------:R-:W-:Y:S11]  /*4f10*/  UIMAD UR13, UR6, UR50, UR13 ;  /* 0x00000032060d72a4 */ /* 0x000ff6000f8e020d */
[----:B------:R-:W-:Y:S01]  /*4f20*/  @!UPT UIADD3 URZ, UPT, UPT, URZ, URZ, URZ ;  /* 0x000000fffffff290 */ /* 0x000fe2000fffe0ff */
.L_x_93:
[----:B------:R-:W2:Y:S01]  /*4f30*/  @!UP2 LDCU.128 UR8, c[0x0][0xb10] ;  /* 0x00016200ff08a7ac */ /* 0x000ea20008000c00 */
[C---:B----4-:R-:W-:Y:S02]  /*4f40*/  ISETP.NE.U32.AND P1, PT, R4.reuse, RZ, PT ;  /* 0x000000ff0400720c */ /* 0x050fe40003f25070 */
[----:B------:R-:W-:Y:S02]  /*4f50*/  ISETP.NE.U32.AND P0, PT, R4, RZ, PT ;  /* 0x000000ff0400720c */ /* 0x000fe40003f05070 */
[C---:B------:R-:W-:Y:S02]  /*4f60*/  ISETP.NE.AND.EX P1, PT, R5.reuse, RZ, PT, P1 ;  /* 0x000000ff0500720c */ /* 0x040fe40003f25310 */
[----:B------:R-:W-:Y:S01]  /*4f70*/  ISETP.NE.AND.EX P0, PT, R5, RZ, PT, P0 ;  /* 0x000000ff0500720c */ /* 0x000fe20003f05300 */
[----:B------:R-:W3:Y:S01]  /*4f80*/  @!UP2 LDCU UR5, c[0x0][0xb0c] ;  /* 0x00016180ff05a7ac */ /* 0x000ee20008000800 */
[----:B------:R-:W-:Y:S01]  /*4f90*/  SHF.L.U32 R9, R15, 0x1f, RZ ;  /* 0x0000001f0f097819 */ /* 0x000fe200000006ff */
[----:B------:R-:W-:Y:S02]  /*4fa0*/  USHF.L.U32 UR35, UR16, 0x6, URZ ;  /* 0x0000000610237899 */ /* 0x000fe400080006ff */
[----:B------:R-:W-:Y:S02]  /*4fb0*/  USHF.L.U32 UR34, UR20, 0x8, URZ ;  /* 0x0000000814227899 */ /* 0x000fe400080006ff */
[----:B--2---:R-:W-:Y:S07]  /*4fc0*/  UIMAD.WIDE.U32 UR6, UR14, UR8, URZ ;  /* 0x000000080e0672a5 */ /* 0x004fee000f8e00ff */
[----:B------:R-:W-:Y:S01]  /*4fd0*/  @!UP2 UMOV UR4, UR7 ;  /* 0x000000070004ac82 */ /* 0x000fe20008000000 */
[----:B---3--:R-:W-:Y:S02]  /*4fe0*/  @!UP2 UISETP.NE.AND UP0, UPT, UR5, 0x1, UPT ;  /* 0x000000010500a88c */ /* 0x008fe4000bf05270 */
[----:B------:R-:W-:Y:S02]  /*4ff0*/  @!UP2 USHF.R.U32.HI UR4, URZ, UR9, UR4 ;  /* 0x00000009ff04a299 */ /* 0x000fe40008011604 */
[----:B------:R-:W-:Y:S02]  /*5000*/  UIMAD.WIDE.U32 UR6, UR13, UR11, URZ ;  /* 0x0000000b0d0672a5 */ /* 0x000fe4000f8e00ff */
[----:B------:R-:W-:Y:S02]  /*5010*/  @!UP2 USEL UR8, UR14, UR4, !UP0 ;  /* 0x000000040e08a287 */ /* 0x000fe4000c000000 */
[----:B------:R-:W-:Y:S03]  /*5020*/  @!UP2 UISETP.NE.AND UP0, UPT, UR10, 0x1, UPT ;  /* 0x000000010a00a88c */ /* 0x000fe6000bf05270 */
[----:B------:R-:W-:Y:S02]  /*5030*/  @!UP2 UMOV UR6, UR7 ;  /* 0x000000070006ac82 */ /* 0x000fe40008000000 */
[----:B------:R-:W2:Y:S02]  /*5040*/  @!UP2 LDCU UR4, c[0x0][0xb20] ;  /* 0x00016400ff04a7ac */ /* 0x000ea40008000800 */
[----:B--2---:R-:W-:Y:S04]  /*5050*/  @!UP2 USHF.R.U32.HI UR6, URZ, UR4, UR6 ;  /* 0x00000004ff06a299 */ /* 0x004fe80008011606 */
[----:B------:R-:W-:Y:S04]  /*5060*/  @!UP2 USEL UR6, UR13, UR6, !UP0 ;  /* 0x000000060d06a287 */ /* 0x000fe8000c000000 */
[----:B------:R-:W-:Y:S02]  /*5070*/  @!UP2 UIADD3 UR4, UPT, UPT, -UR8, UR6, URZ ;  /* 0x000000060804a290 */ /* 0x000fe4000fffe1ff */
[----:B------:R-:W-:Y:S02]  /*5080*/  @!UP2 UIADD3 UR6, UPT, UPT, UR8, -UR6, URZ ;  /* 0x800000060806a290 */ /* 0x000fe4000fffe0ff */
[----:B------:R-:W-:Y:S02]  /*5090*/  @!UP2 UIMAD UR14, UR4, UR5, UR14 ;  /* 0x00000005040ea2a4 */ /* 0x000fe4000f8e020e */
[----:B------:R-:W-:Y:S01]  /*50a0*/  @!UP2 UIMAD UR13, UR6, UR10, UR13 ;  /* 0x0000000a060da2a4 */ /* 0x000fe2000f8e020d */
[----:B------:R-:W-:Y:S11]  /*50b0*/  BRA.U UP3, `(.L_x_94) ;  /* 0x0000000103107547 */ /* 0x000ff6000b800000 */
[----:B------:R-:W-:Y:S04]  /*50c0*/  MOV R6, UR43 ;  /* 0x0000002b00067c02 */ /* 0x000fe80008000f00 */
[----:B------:R-:W-:Y:S04]  /*50d0*/  SHF.L.U32 R6, R6, 0x1f, RZ ;  /* 0x0000001f06067819 */ /* 0x000fe800000006ff */
[----:B------:R-:W2:Y:S02]  /*50e0*/  SYNCS.PHASECHK.TRANS64.TRYWAIT P2, [UR21+0x188], R6 ;  /* 0x00018806ff0075a7 */ /* 0x000ea40008041115 */
[----:B--2---:R-:W-:Y:S05]  /*50f0*/  @!P2 BRA `(.L_x_95) ;  /* 0x0000005c0060a947 */ /* 0x004fea0003800000 */
.L_x_94:
[----:B------:R-:W-:Y:S05]  /*5100*/  @!P1 BRA `(.L_x_96) ;  /* 0x0000000000309947 */ /* 0x000fea0003800000 */
[----:B------:R-:W-:Y:S01]  /*5110*/  ISETP.NE.U32.AND P1, PT, R2, RZ, PT ;  /* 0x000000ff0200720c */ /* 0x000fe20003f25070 */
[----:B------:R-:W2:Y:S01]  /*5120*/  LDCU.64 UR4, c[0x0][0x358] ;  /* 0x00006b00ff0477ac */ /* 0x000ea20008000a00 */
[----:B------:R-:W-:Y:S02]  /*5130*/  IMAD.MOV.U32 R74, RZ, RZ, 0x1 ;  /* 0x00000001ff4a7424 */ /* 0x000fe400078e00ff */
[----:B------:R-:W-:Y:S11]  /*5140*/  ISETP.NE.AND.EX P1, PT, R3, RZ, PT, P1 ;  /* 0x000000ff0300720c */ /* 0x000ff60003f25310 */
[----:B------:R-:W-:Y:S02]  /*5150*/  @!UPT UIADD3 URZ, UPT, UPT, URZ, URZ, URZ ;  /* 0x000000fffffff290 */ /* 0x000fe4000fffe0ff */
[----:B------:R-:W3:Y:S01]  /*5160*/  @P1 LDC.64 R10, c[0x0][0x888] ;  /* 0x00022200ff0a1b82 */ /* 0x000ee20000000a00 */
[----:B-1----:R-:W-:Y:S04]  /*5170*/  @P1 IMAD R0, R4, UR36, RZ ;  /* 0x0000002404001c24 */ /* 0x002fe8000f8e02ff */
[----:B---3--:R-:W-:Y:S04]  /*5180*/  @P1 IMAD.WIDE R10, R0, 0x4, R10 ;  /* 0x00000004000a1825 */ /* 0x008fe800078e020a */
[----:B------:R-:W-:Y:S01]  /*5190*/  HFMA2 R0, -RZ, RZ, 0, 5.9604644775390625e-08 ;  /* 0x00000001ff007431 */ /* 0x000fe200000001ff */
[----:B--2--5:R2:W5:Y:S04]  /*51a0*/  @P1 LDG.E R40, desc[UR4][R10.64] ;  /* 0x000000040a281981 */ /* 0x024568000c1e1900 */
[----:B------:R-:W-:Y:S01]  /*51b0*/  @!P1 PRMT R74, R0, 0x7610, R74 ;  /* 0x00007610004a9816 */ /* 0x000fe2000000004a */
[----:B--2---:R-:W3:Y:S06]  /*51c0*/  @!P1 LDC R40, c[0x0][0x880] ;  /* 0x00022000ff289b82 */ /* 0x004eec0000000800 */
.L_x_96:
[----:B---3-5:R-:W-:Y:S01]  /*51d0*/  @!P0 ISETP.EQ.AND P1, PT, R40, RZ, PT ;  /* 0x000000ff2800820c */ /* 0x028fe20003f22270 */
[----:B------:R-:W-:Y:S01]  /*51e0*/  @!UPT UIADD3 URZ, UPT, UPT, URZ, URZ, URZ ;  /* 0x000000fffffff290 */ /* 0x000fe2000fffe0ff */
[----:B------:R-:W-:Y:S11]  /*51f0*/  @!P0 BRA `(.L_x_97) ;  /* 0x0000000000188947 */ /* 0x000ff60003800000 */
[----:B------:R-:W-:Y:S02]  /*5200*/  LOP3.LUT P0, RZ, R74, 0xff, RZ, 0xc0, !PT ;  /* 0x000000ff4aff7812 */ /* 0x000fe4000780c0ff */
[----:B------:R-:W-:Y:S04]  /*5210*/  ISETP.NE.U32.AND P1, PT, R2, RZ, PT ;  /* 0x000000ff0200720c */ /* 0x000fe80003f25070 */
[----:B------:R-:W-:Y:S04]  /*5220*/  ISETP.NE.AND.EX P1, PT, R3, RZ, PT, P1 ;  /* 0x000000ff0300720c */ /* 0x000fe80003f25310 */
[----:B------:R-:W-:Y:S03]  /*5230*/  PLOP3.LUT P1, PT, P1, PT, PT, 0x8, 0x80 ;  /* 0x000000000080781c */ /* 0x000fe60000f2e170 */
[----:B------:R-:W-:Y:S11]  /*5240*/  @P0 ISETP.EQ.AND P1, PT, R40, RZ, PT ;  /* 0x000000ff2800020c */ /* 0x000ff60003f22270 */
[----:B------:R-:W-:Y:S02]  /*5250*/  @!UPT UIADD3 URZ, UPT, UPT, URZ, URZ, URZ ;  /* 0x000000fffffff290 */ /* 0x000fe4000fffe0ff */
.L_x_97:
[----:B------:R-:W2:Y:S01]  /*5260*/  SYNCS.PHASECHK.TRANS64.TRYWAIT P2, [UR21+0x160], R9 ;  /* 0x00016009ff0075a7 */ /* 0x000ea20008041115 */
[----:B------:R-:W-:Y:S04]  /*5270*/  ELECT P0, URZ, PT ;  /* 0x0000000000ff782f */ /* 0x000fe80003800000 */
[----:B------:R-:W-:Y:S11]  /*5280*/  PLOP3.LUT P1, PT, P1, P0, PT, 0xf2, 0x2f ;  /* 0x00000000002f781c */ /* 0x000ff60000f21e72 */
[----:B------:R-:W-:Y:S02]  /*5290*/  @!UPT UIADD3 URZ, UPT, UPT, URZ, URZ, URZ ;  /* 0x000000fffffff290 */ /* 0x000fe4000fffe0ff */
[----:B------:R-:W-:Y:S05]  /*52a0*/  @!P1 IADD3 R8, P0, PT, R16, 0x580, RZ ;  /* 0x0000058010089810 */ /* 0x000fea0007f1e0ff */
[----:B-1----:R-:W-:Y:S01]  /*52b0*/  @!P1 IMAD.X R6, RZ, RZ, R17, P0 ;  /* 0x000000ffff069224 */ /* 0x002fe200000e0611 */
[----:B--2---:R-:W-:Y:S07]  /*52c0*/  @!P2 BRA `(.L_x_98) ;  /* 0x0000005c0004a947 */ /* 0x004fee0003800000 */
.L_x_211:
[----:B------:R-:W-:Y:S01]  /*52d0*/  @!P1 R2UR UR5, R8 ;  /* 0x00000000080592ca */ /* 0x000fe200000e0000 */
[----:B------:R-:W-:Y:S01]  /*52e0*/  VOTEU.ALL UP0, P1 ;  /* 0x0000000000ff7886 */ /* 0x000fe20000800000 */
[----:B------:R-:W-:Y:S01]  /*52f0*/  @!P1 R2UR UR4, R6 ;  /* 0x00000000060492ca */ /* 0x000fe200000e0000 */
[----:B-1----:R-:W-:Y:S01]  /*5300*/  @!P1 IMAD.MOV.U32 R0, RZ, RZ, 0x1000 ;  /* 0x00001000ff009424 */ /* 0x002fe200078e00ff */
[----:B------:R-:W-:Y:S01]  /*5310*/  UMOV UR8, 0x0 ;  /* 0x0000000000087882 */ /* 0x000fe20000000000 */
[----:B------:R-:W-:Y:S01]  /*5320*/  UMOV UR9, 0x10000000 ;  /* 0x1000000000097882 */ /* 0x000fe20000000000 */
[----:B------:R-:W-:Y:S01]  /*5330*/  @!UP0 UIADD3 UR32, UPT, UPT, UR21, 0x400, URZ ;  /* 0x0000040015208890 */ /* 0x000fe2000fffe0ff */
[----:B------:R-:W-:Y:S01]  /*5340*/  @!P1 IADD3 R8, P0, PT, R16, 0x580, RZ ;  /* 0x0000058010089810 */ /* 0x000fe20007f1e0ff */
[----:B------:R-:W-:Y:S01]  /*5350*/  VOTEU.ALL UP0, P1 ;  /* 0x0000000000ff7886 */ /* 0x000fe20000800000 */
[----:B------:R-:W-:Y:S03]  /*5360*/  UPRMT UR6, UR45, 0x654, UR33 ;  /* 0x000006542d067896 */ /* 0x000fe60008000021 */
[----:B------:R-:W-:Y:S02]  /*5370*/  @!P1 IMAD.X R6, RZ, RZ, R17, P0 ;  /* 0x000000ffff069224 */ /* 0x000fe400000e0611 */
[----:B------:R-:W-:Y:S02]  /*5380*/  IMAD.U32 R10, RZ, RZ, UR5 ;  /* 0x00000005ff0a7e24 */ /* 0x000fe4000f8e00ff */
[----:B------:R-:W-:Y:S03]  /*5390*/  IMAD.U32 R11, RZ, RZ, UR4 ;  /* 0x00000004ff0b7e24 */ /* 0x000fe6000f8e00ff */
[----:B------:R-:W-:Y:S02]  /*53a0*/  @!P1 R2UR UR4, R10 ;  /* 0x000000000a0492ca */ /* 0x000fe400000e0000 */
[----:B------:R-:W-:Y:S11]  /*53b0*/  @!P1 R2UR UR5, R11 ;  /* 0x000000000b0592ca */ /* 0x000ff600000e0000 */
[----:B------:R-:W-:Y:S02]  /*53c0*/  @!UPT UIADD3 URZ, UPT, UPT, URZ, URZ, URZ ;  /* 0x000000fffffff290 */ /* 0x000fe4000fffe0ff */
[----:B------:R1:W-:Y:S01]  /*53d0*/  @!UP0 UTMALDG.3D [UR32], [UR4], desc[UR8] ;  /* 0x00000820040085b4 */ /* 0x0003e20008011000 */
[----:B------:R1:W-:Y:S01]  /*53e0*/  @!P1 SYNCS.ARRIVE.TRANS64.RED.A0TR RZ, [UR21+0x140], R0 ;  /* 0x00014000ffff99a7 */ /* 0x0003e20008300415 */
[----:B------:R-:W-:Y:S01]  /*53f0*/  SYNCS.ARRIVE.TRANS64.RED.A1T0 RZ, [UR6], RZ ;  /* 0x000000ffffff79a7 */ /* 0x000fe20008100406 */
[----:B------:R-:W2:Y:S02]  /*5400*/  SYNCS.PHASECHK.TRANS64.TRYWAIT P2, [UR21+0x168], R9 ;  /* 0x00016809ff0075a7 */ /* 0x000ea40008041115 */
[----:B-12---:R-:W-:Y:S05]  /*5410*/  @!P2 BRA `(.L_x_99) ;  /* 0x0000005800c8a947 */ /* 0x006fea0003800000 */
.L_x_213:
        /* <DEDUP_REMOVED lines=8> */
[----:B------:R-:W-:Y:S01]  /*54a0*/  @!UP0 UIADD3 UR24, UPT, UPT, UR21, 0x1400, URZ ;  /* 0x0000140015188890 */ /* 0x000fe2000fffe0ff */
[----:B------:R-:W-:Y:S01]  /*54b0*/  VOTEU.ALL UP0, P1 ;  /* 0x0000000000ff7886 */ /* 0x000fe20000800000 */
[----:B------:R-:W-:Y:S01]  /*54c0*/  UMOV UR27, UR35 ;  /* 0x00000023001b7c82 */ /* 0x000fe20008000000 */
[----:B------:R-:W-:Y:S02]  /*54d0*/  UMOV UR28, UR36 ;  /* 0x00000024001c7c82 */ /* 0x000fe40008000000 */
[----:B------:R-:W-:Y:S01]  /*54e0*/  IMAD.U32 R10, RZ, RZ, UR5 ;  /* 0x00000005ff0a7e24 */ /* 0x000fe2000f8e00ff */
[----:B------:R-:W-:Y:S01]  /*54f0*/  UPRMT UR6, UR45, 0x654, UR25 ;  /* 0x000006542d067896 */ /* 0x000fe20008000019 */
[----:B------:R-:W-:Y:S02]  /*5500*/  IMAD.U32 R11, RZ, RZ, UR4 ;  /* 0x00000004ff0b7e24 */ /* 0x000fe4000f8e00ff */
[----:B------:R-:W-:Y:S01]  /*5510*/  @!P1 IMAD.X R6, RZ, RZ, R17, P0 ;  /* 0x000000ffff069224 */ /* 0x000fe200000e0611 */
        /* <DEDUP_REMOVED lines=8> */
.L_x_215:
[----:B------:R-:W-:Y:S01]  /*55a0*/  @!P1 R2UR UR5, R8 ;  /* 0x00000000080592ca */ /* 0x000fe200000e0000 */
[----:B------:R-:W-:Y:S01]  /*55b0*/  VOTEU.ALL UP0, P1 ;  /* 0x0000000000ff7886 */ /* 0x000fe20000800000 */
[----:B------:R-:W-:Y:S01]  /*55c0*/  @!P1 R2UR UR4, R6 ;  /* 0x00000000060492ca */ /* 0x000fe200000e0000 */
[----:B-1----:R-:W-:Y:S01]  /*55d0*/  @!P1 IMAD.MOV.U32 R0, RZ, RZ, 0x1000 ;  /* 0x00001000ff009424 */ /* 0x002fe200078e00ff */
[----:B------:R-:W-:Y:S01]  /*55e0*/  UMOV UR8, 0x0 ;  /* 0x0000000000087882 */ /* 0x000fe20000000000 */
[----:B------:R-:W-:Y:S01]  /*55f0*/  UMOV UR9, 0x10000000 ;  /* 0x1000000000097882 */ /* 0x000fe20000000000 */
[----:B------:R-:W-:Y:S01]  /*5600*/  @!UP0 UIADD3 UR18, UPT, UPT, UR34, 0x80, URZ ;  /* 0x0000008022128890 */ /* 0x000fe2000fffe0ff */
[----:B------:R-:W-:Y:S01]  /*5610*/  VIADD R14, R14, 0x1 ;  /* 0x000000010e0e7836 */ /* 0x000fe20000000000 */
[----:B------:R-:W-:Y:S01]  /*5620*/  @!UP0 UIADD3 UR16, UPT, UPT, UR21, 0x2400, URZ ;  /* 0x0000240015108890 */ /* 0x000fe2000fffe0ff */
[----:B------:R-:W-:Y:S01]  /*5630*/  VOTEU.ALL UP0, P1 ;  /* 0x0000000000ff7886 */ /* 0x000fe20000800000 */
[----:B------:R-:W-:Y:S01]  /*5640*/  UMOV UR19, UR35 ;  /* 0x0000002300137c82 */ /* 0x000fe20008000000 */
[----:B------:R-:W-:Y:S02]  /*5650*/  UMOV UR20, UR36 ;  /* 0x0000002400147c82 */ /* 0x000fe40008000000 */
[----:B------:R-:W-:Y:S01]  /*5660*/  IMAD.U32 R10, RZ, RZ, UR5 ;  /* 0x00000005ff0a7e24 */ /* 0x000fe2000f8e00ff */
[----:B------:R-:W-:Y:S01]  /*5670*/  UPRMT UR6, UR45, 0x654, UR17 ;  /* 0x000006542d067896 */ /* 0x000fe20008000011 */
        /* <DEDUP_REMOVED lines=9> */
.L_x_217:
[----:B------:R-:W-:Y:S01]  /*5710*/  @!P1 IADD3 R6, P0, PT, R16, 0x580, RZ ;  /* 0x0000058010069810 */ /* 0x000fe20007f1e0ff */
[----:B------:R-:W-:Y:S01]  /*5720*/  VOTEU.ALL UP0, P1 ;  /* 0x0000000000ff7886 */ /* 0x000fe20000800000 */
[----:B------:R-:W-:Y:S01]  /*5730*/  UMOV UR6, 0x0 ;  /* 0x0000000000067882 */ /* 0x000fe20000000000 */
[----:B------:R-:W-:Y:S01]  /*5740*/  UMOV UR7, 0x10000000 ;  /* 0x1000000000077882 */ /* 0x000fe20000000000 */
[----:B------:R-:W-:Y:S01]  /*5750*/  @!P1 R2UR UR5, R6 ;  /* 0x00000000060592ca */ /* 0x000fe200000e0000 */
[----:B-1----:R-:W-:Y:S01]  /*5760*/  @!P1 IMAD.X R0, RZ, RZ, R17, P0 ;  /* 0x000000ffff009224 */ /* 0x002fe200000e0611 */
[----:B------:R-:W-:Y:S01]  /*5770*/  @!UP0 UIADD3 UR10, UPT, UPT, UR34, 0xc0, URZ ;  /* 0x000000c0220a8890 */ /* 0x000fe2000fffe0ff */
[----:B------:R-:W-:Y:S01]  /*5780*/  R2UR UR18, R76 ;  /* 0x000000004c1272ca */ /* 0x000fe200000e0000 */
[----:B------:R-:W-:Y:S01]  /*5790*/  @!UP0 UIADD3 UR8, UPT, UPT, UR21, 0x3400, URZ ;  /* 0x0000340015088890 */ /* 0x000fe2000fffe0ff */
[----:B------:R-:W-:Y:S01]  /*57a0*/  R2UR UR16, R77 ;  /* 0x000000004d1072ca */ /* 0x000fe200000e0000 */
[----:B------:R-:W-:Y:S01]  /*57b0*/  @!UP0 UIADD3 UR9, UPT, UPT, UR21, 0x158, URZ ;  /* 0x0000015815098890 */ /* 0x000fe2000fffe0ff */
[----:B------:R-:W-:Y:S01]  /*57c0*/  @!P1 R2UR UR4, R0 ;  /* 0x00000000000492ca */ /* 0x000fe200000e0000 */
[----:B------:R-:W-:Y:S01]  /*57d0*/  VOTEU.ALL UP0, P1 ;  /* 0x0000000000ff7886 */ /* 0x000fe20000800000 */
[----:B------:R-:W-:Y:S01]  /*57e0*/  UMOV UR11, UR35 ;  /* 0x00000023000b7c82 */ /* 0x000fe20008000000 */
[----:B------:R-:W-:Y:S01]  /*57f0*/  UMOV UR12, UR36 ;  /* 0x00000024000c7c82 */ /* 0x000fe20008000000 */
[C---:B------:R-:W-:Y:S01]  /*5800*/  ISETP.NE.AND P0, PT, R14.reuse, 0x2, PT ;  /* 0x000000020e00780c */ /* 0x040fe20003f05270 */
[----:B------:R-:W-:Y:S01]  /*5810*/  UPLOP3.LUT UP3, UPT, UPT, UPT, UPT, 0x80, 0x8 ;  /* 0x000000000008789c */ /* 0x000fe20003f6f070 */
[----:B------:R-:W-:Y:S01]  /*5820*/  IMAD.U32 R8, RZ, RZ, UR5 ;  /* 0x00000005ff087e24 */ /* 0x000fe2000f8e00ff */
[----:B------:R-:W-:Y:S01]  /*5830*/  LOP3.LUT R15, R15, 0x1, RZ, 0x3c, !PT ;  /* 0x000000010f0f7812 */ /* 0x000fe200078e3cff */
[----:B------:R-:W-:Y:S01]  /*5840*/  UMOV UR36, UR29 ;  /* 0x0000001d00247c82 */ /* 0x000fe20008000000 */
[----:B------:R-:W-:Y:S01]  /*5850*/  SEL R0, RZ, 0x1, P0 ;  /* 0x00000001ff007807 */ /* 0x000fe20000000000 */
[----:B------:R-:W-:Y:S01]  /*5860*/  UIADD3 UR20, UPT, UPT, UR13, UR18, URZ ;  /* 0x000000120d147290 */ /* 0x000fe2000fffe0ff */
[----:B------:R-:W-:Y:S01]  /*5870*/  SEL R14, R14, RZ, P0 ;  /* 0x000000ff0e0e7207 */ /* 0x000fe20000000000 */
[----:B------:R-:W-:Y:S01]  /*5880*/  UIADD3 UR16, UPT, UPT, UR14, UR16, URZ ;  /* 0x000000100e107290 */ /* 0x000fe2000fffe0ff */
[----:B------:R-:W-:Y:S01]  /*5890*/  IMAD.U32 R9, RZ, RZ, UR4 ;  /* 0x00000004ff097e24 */ /* 0x000fe2000f8e00ff */
[----:B------:R-:W-:Y:S02]  /*58a0*/  @!P1 R2UR UR4, R8 ;  /* 0x00000000080492ca */ /* 0x000fe400000e0000 */
[----:B------:R-:W-:Y:S02]  /*58b0*/  LOP3.LUT R13, R13, R0, RZ, 0x3c, !PT ;  /* 0x000000000d0d7212 */ /* 0x000fe400078e3cff */
[----:B------:R-:W-:Y:S11]  /*58c0*/  @!P1 R2UR UR5, R9 ;  /* 0x00000000090592ca */ /* 0x000ff600000e0000 */
[----:B------:R-:W-:Y:S02]  /*58d0*/  @!UPT UIADD3 URZ, UPT, UPT, URZ, URZ, URZ ;  /* 0x000000fffffff290 */ /* 0x000fe4000fffe0ff */
[----:B------:R2:W-:Y:S01]  /*58e0*/  @!UP0 UTMALDG.3D [UR8], [UR4], desc[UR6] ;  /* 0x00000608040085b4 */ /* 0x0005e20008011000 */
[----:B------:R2:W-:Y:S01]  /*58f0*/  @!P1 SYNCS.ARRIVE.TRANS64.RED.A0TR RZ, [UR21+0x158], R7 ;  /* 0x00015807ffff99a7 */ /* 0x0005e20008300415 */
[----:B------:R-:W-:Y:S01]  /*5900*/  SYNCS.ARRIVE.TRANS64.RED.A1T0 RZ, [UR37], RZ ;  /* 0x000000ffffff79a7 */ /* 0x000fe20008100425 */
[----:B------:R-:W-:Y:S05]  /*5910*/  BRA.U UP1, `(.L_x_102) ;  /* 0xfffffff101647547 */ /* 0x000fea000b83ffff */
[----:B------:R-:W-:-:S04]  /*5920*/  SHF.L.U32 R2, R15, 0x1f, RZ ;  /* 0x0000001f0f027819 */ /* 0x000fc800000006ff */
[----:B------:R-:W1:Y:S02]  /*5930*/  SYNCS.PHASECHK.TRANS64.TRYWAIT P0, [UR21+0x160], R2 ;  /* 0x00016002ff0075a7 */ /* 0x000e640008001115 */
[----:B-1----:R-:W-:Y:S05]  /*5940*/  @!P0 BRA `(.L_x_103) ;  /* 0x0000005400c48947 */ /* 0x002fea0003800000 */
.L_x_219:
[----:B------:R-:W3:Y:S02]  /*5950*/  SYNCS.PHASECHK.TRANS64.TRYWAIT P0, [UR21+0x168], R2 ;  /* 0x00016802ff0075a7 */ /* 0x000ee40008001115 */
[----:B---3--:R-:W-:Y:S05]  /*5960*/  @!P0 BRA `(.L_x_104) ;  /* 0x0000005400d48947 */ /* 0x008fea0003800000 */
.L_x_221:
[----:B------:R-:W3:Y:S02]  /*5970*/  SYNCS.PHASECHK.TRANS64.TRYWAIT P0, [UR21+0x170], R2 ;  /* 0x00017002ff0075a7 */ /* 0x000ee40008001115 */
[----:B---3--:R-:W-:Y:S05]  /*5980*/  @!P0 BRA `(.L_x_105) ;  /* 0x0000005400e48947 */ /* 0x008fea0003800000 */
.L_x_223:
[----:B-1----:R-:W-:-:S07]  /*5990*/  MOV R0, UR21 ;  /* 0x0000001500007c02 */ /* 0x002fce0008000f00 */
.L_x_106:
[----:B-1----:R-:W-:-:S04]  /*59a0*/  SHF.L.U32 R2, R15, 0x1f, RZ ;  /* 0x0000001f0f027819 */ /* 0x002fc800000006ff */
[----:B------:R1:W3:Y:S03]  /*59b0*/  SYNCS.PHASECHK.TRANS64.TRYWAIT P0, [R0+URZ+0x178], R2 ;  /* 0x00017802000075a7 */ /* 0x0002e600080011ff */
[----:B---3--:R-:W-:Y:S05]  /*59c0*/  @!P0 NANOSLEEP.SYNCS 0x989680 ;  /* 0x009896800000895d */ /* 0x008fea0003900000 */
[----:B------:R-:W3:Y:S02]  /*59d0*/  @!P0 SYNCS.PHASECHK.TRANS64 P0, [R0+URZ+0x178], R2 ;  /* 0x00017802000085a7 */ /* 0x000ee400080010ff */
[----:B--23--:R-:W-:Y:S05]  /*59e0*/  @P0 EXIT ;  /* 0x000000000000094d */ /* 0x00cfea0003800000 */
[----:B------:R-:W-:Y:S05]  /*59f0*/  BRA `(.L_x_106) ;  /* 0xfffffffc00e87947 */ /* 0x000fea000383ffff */
.L_x_91:
[----:B------:R-:W-:-:S06]  /*5a00*/  UISETP.GE.AND UP0, UPT, UR17, 0x4, UPT ;  /* 0x000000041100788c */ /* 0x000fcc000bf06270 */
[----:B------:R-:W-:-:S13]  /*5a10*/  PLOP3.LUT P0, PT, PT, PT, UP0, 0x80, 0x8 ;  /* 0x000000000008781c */ /* 0x000fda0003f0f008 */
[----:B------:R-:W-:Y:S05]  /*5a20*/  @!P0 EXIT ;  /* 0x000000000000894d */ /* 0x000fea0003800000 */
[----:B------:R-:W-:Y:S01]  /*5a30*/  BAR.SYNC.DEFER_BLOCKING 0x6, 0xa0 ;  /* 0x0182800000007b1d */ /* 0x000fe20000010000 */
[C---:B------:R-:W-:Y:S01]  /*5a40*/  IMAD.SHL.U32 R7, R85.reuse, 0x40, RZ ;  /* 0x0000004055077824 */ /* 0x040fe200078e00ff */
[C---:B------:R-:W-:Y:S01]  /*5a50*/  LOP3.LUT R87, R85.reuse, 0x60, RZ, 0xc0, !PT ;  /* 0x0000006055577812 */ /* 0x040fe200078ec0ff */
[C---:B------:R-:W-:Y:S02]  /*5a60*/  IMAD.SHL.U32 R4, R85.reuse, 0x20, RZ ;  /* 0x0000002055047824 */ /* 0x040fe400078e00ff */
[----:B------:R-:W-:Y:S02]  /*5a70*/  HFMA2 R36, -RZ, RZ, 0, 0 ;  /* 0x00000000ff247431 */ /* 0x000fe400000001ff */
[----:B------:R-:W-:Y:S01]  /*5a80*/  IMAD.SHL.U32 R5, R85, 0x8, RZ ;  /* 0x0000000855057824 */ /* 0x000fe200078e00ff */
[----:B------:R-:W-:Y:S01]  /*5a90*/  UMOV UR44, 0x400 ;  /* 0x00000400002c7882 */ /* 0x000fe20000000000 */
[----:B------:R-:W1:Y:S01]  /*5aa0*/  LDC.64 R72, c[0x0][0x8b0] ;  /* 0x00022c00ff487b82 */ /* 0x000e620000000a00 */
[----:B------:R-:W-:Y:S01]  /*5ab0*/  ULEA UR44, UR45, UR44, 0x18 ;  /* 0x0000002c2d2c7291 */ /* 0x000fe2000f8ec0ff */
[----:B------:R-:W-:Y:S01]  /*5ac0*/  LOP3.LUT R6, R7, 0x180, RZ, 0xc0, !PT ;  /* 0x0000018007067812 */ /* 0x000fe200078ec0ff */
[C---:B------:R-:W-:Y:S01]  /*5ad0*/  IMAD.U32 R37, R85.reuse, 0x10000, RZ ;  /* 0x0001000055257824 */ /* 0x040fe200078e00ff */
[----:B------:R-:W-:Y:S01]  /*5ae0*/  LOP3.LUT R4, R4, 0xc00, RZ, 0xc0, !PT ;  /* 0x00000c0004047812 */ /* 0x000fe200078ec0ff */
[----:B------:R-:W-:Y:S01]  /*5af0*/  UIADD3 UR4, UPT, UPT, UR44, 0x4400, URZ ;  /* 0x000044002c047890 */ /* 0x000fe2000fffe0ff */
[----:B------:R-:W-:Y:S01]  /*5b00*/  LOP3.LUT R5, R6, 0x30, R5, 0xf8, !PT ;  /* 0x0000003006057812 */ /* 0x000fe200078ef805 */
[----:B------:R-:W-:Y:S01]  /*5b10*/  IMAD.SHL.U32 R6, R85, 0x2, RZ ;  /* 0x0000000255067824 */ /* 0x000fe200078e00ff */
[----:B------:R-:W2:Y:S01]  /*5b20*/  LDC.64 R70, c[0x0][0x8a8] ;  /* 0x00022a00ff467b82 */ /* 0x000ea20000000a00 */
[----:B------:R-:W-:Y:S01]  /*5b30*/  LOP3.LUT R4, R4, 0x40, R7, 0xf8, !PT ;  /* 0x0000004004047812 */ /* 0x000fe200078ef807 */
[----:B------:R-:W-:Y:S01]  /*5b40*/  UIADD3 UR5, UPT, UPT, UR44, 0x400, URZ ;  /* 0x000004002c057890 */ /* 0x000fe2000fffe0ff */
[----:B------:R-:W-:Y:S01]  /*5b50*/  LOP3.LUT R37, R37, 0x600000, RZ, 0xc0, !PT ;  /* 0x0060000025257812 */ /* 0x000fe200078ec0ff */
[----:B------:R-:W-:Y:S01]  /*5b60*/  IMAD.MOV.U32 R84, RZ, RZ, RZ ;  /* 0x000000ffff547224 */ /* 0x000fe200078e00ff */
[----:B------:R-:W-:Y:S01]  /*5b70*/  LOP3.LUT R85, R85, 0x2, RZ, 0xc0, !PT ;  /* 0x0000000255557812 */ /* 0x000fe200078ec0ff */
[----:B------:R-:W-:Y:S01]  /*5b80*/  IMAD.MOV.U32 R79, RZ, RZ, RZ ;  /* 0x000000ffff4f7224 */ /* 0x000fe200078e00ff */
[----:B------:R-:W-:-:S02]  /*5b90*/  LOP3.LUT R5, R5, 0x20, R6, 0x78, !PT ;  /* 0x0000002005057812 */ /* 0x000fc400078e7806 */
[----:B------:R-:W-:Y:S01]  /*5ba0*/  CS2R R82, SRZ ;  /* 0x0000000000527805 */ /* 0x000fe2000001ff00 */
[----:B------:R-:W3:Y:S01]  /*5bb0*/  LDS R0, [UR44+0x240] ;  /* 0x0002402cff007984 */ /* 0x000ee20008000800 */
[----:B------:R-:W-:Y:S01]  /*5bc0*/  LOP3.LUT R4, R4, 0x200, R7, 0xf8, !PT ;  /* 0x0000020004047812 */ /* 0x000fe200078ef807 */
[----:B------:R-:W-:Y:S01]  /*5bd0*/  IMAD.U32 R88, RZ, RZ, UR5 ;  /* 0x00000005ff587e24 */ /* 0x000fe2000f8e00ff */
[----:B------:R-:W-:Y:S01]  /*5be0*/  MOV R81, RZ ;  /* 0x000000ff00517202 */ /* 0x000fe20000000f00 */
[----:B------:R-:W-:Y:S01]  /*5bf0*/  IMAD.MOV R80, RZ, RZ, -R85 ;  /* 0x000000ffff507224 */ /* 0x000fe200078e0a55 */
[----:B------:R-:W-:Y:S01]  /*5c00*/  LOP3.LUT R69, R4, R5, RZ, 0xfc, !PT ;  /* 0x0000000504457212 */ /* 0x000fe200078efcff */
[----:B------:R-:W-:Y:S01]  /*5c10*/  IMAD.U32 R86, RZ, RZ, UR4 ;  /* 0x00000004ff567e24 */ /* 0x000fe2000f8e00ff */
[----:B------:R-:W4:Y:S01]  /*5c20*/  LDCU UR58, c[0x0][0x370] ;  /* 0x00006e00ff3a77ac */ /* 0x000f220008000800 */
[----:B------:R-:W1:Y:S01]  /*5c30*/  LDCU.64 UR62, c[0x0][0x348] ;  /* 0x00006900ff3e77ac */ /* 0x000e620008000a00 */
[----:B------:R-:W1:Y:S01]  /*5c40*/  LDCU UR43, c[0x0][0xb0c] ;  /* 0x00016180ff2b77ac */ /* 0x000e620008000800 */
[----:B------:R-:W1:Y:S01]  /*5c50*/  LDCU UR39, c[0x0][0xb30] ;  /* 0x00016600ff2777ac */ /* 0x000e620008000800 */
[----:B------:R-:W1:Y:S01]  /*5c60*/  LDCU.64 UR56, c[0x0][0x888] ;  /* 0x00011100ff3877ac */ /* 0x000e620008000a00 */
[----:B------:R-:W1:Y:S01]  /*5c70*/  LDCU.64 UR40, c[0x0][0xb28] ;  /* 0x00016500ff2877ac */ /* 0x000e620008000a00 */
[----:B------:R-:W1:Y:S01]  /*5c80*/  LDCU.64 UR60, c[0x0][0x890] ;  /* 0x00011200ff3c77ac */ /* 0x000e620008000a00 */
[----:B------:R-:W1:Y:S01]  /*5c90*/  LDCU.128 UR52, c[0x0][0xb10] ;  /* 0x00016200ff3477ac */ /* 0x000e620008000c00 */
[----:B------:R-:W1:Y:S02]  /*5ca0*/  LDCU UR47, c[0x0][0x374] ;  /* 0x00006e80ff2f77ac */ /* 0x000e640008000800 */
[----:B-1234-:R-:W-:-:S07]  /*5cb0*/  IMAD.IADD R37, R0, 0x1, R37 ;  /* 0x0000000100257824 */ /* 0x01efce00078e0225 */
.L_x_148:
[----:B------:R-:W-:Y:S02]  /*5cc0*/  LEA R3, R79, UR44, 0x3 ;  /* 0x0000002c4f037c11 */ /* 0x000fe4000f8e18ff */
[----:B------:R-:W-:Y:S02]  /*5cd0*/  SHF.L.U32 R0, R83, 0x1f, RZ ;  /* 0x0000001f53007819 */ /* 0x000fe400000006ff */
[----:B-1----:R-:W-:Y:S02]  /*5ce0*/  LEA R4, R79, UR44, 0x4 ;  /* 0x0000002c4f047c11 */ /* 0x002fe4000f8e20ff */
[----:B------:R-:W1:Y:S02]  /*5cf0*/  SYNCS.PHASECHK.TRANS64.TRYWAIT P0, [R3+URZ+0x190], R0 ;  /* 0x00019000030075a7 */ /* 0x000e6400080011ff */
[----:B-1----:R-:W-:Y:S05]  /*5d00*/  @!P0 BRA `(.L_x_107) ;  /* 0x00000054001c8947 */ /* 0x002fea0003800000 */
.L_x_224:
        /* <DEDUP_REMOVED lines=8> */
[----:B--2---:R-:W-:Y:S11]  /*5d90*/  LOP3.LUT P0, RZ, R6, 0x1, RZ, 0xc0, !PT ;  /* 0x0000000106ff7812 */ /* 0x004ff6000780c0ff */
[----:B------:R-:W-:Y:S02]  /*5da0*/  @!UPT UIADD3 URZ, UPT, UPT, URZ, URZ, URZ ;  /* 0x000000fffffff290 */ /* 0x000fe4000fffe0ff */
[----:B---3--:R-:W-:Y:S01]  /*5db0*/  VOTEU.ANY UP1, P0 ;  /* 0x0000000000ff7886 */ /* 0x008fe20000020100 */
[----:B------:R-:W-:Y:S01]  /*5dc0*/  PLOP3.LUT P0, PT, PT, PT, UP1, 0x80, 0x8 ;  /* 0x000000000008781c */ /* 0x000fe20003f0f018 */
[----:B------:R-:W-:Y:S11]  /*5dd0*/  UP2UR UR46, UPR, URZ, 0x2 ;  /* 0x00000002ff2e7883 */ /* 0x000ff60008000000 */
[----:B------:R-:W-:Y:S01]  /*5de0*/  @!UPT UIADD3 URZ, UPT, UPT, URZ, URZ, URZ ;  /* 0x000000fffffff290 */ /* 0x000fe2000fffe0ff */
[----:B-1----:R-:W-:Y:S02]  /*5df0*/  @P0 SHF.R.U32.HI R0, RZ, 0x10, R5 ;  /* 0x00000010ff000819 */ /* 0x002fe40000011605 */
        /* <DEDUP_REMOVED lines=12> */
[----:B------:R-:W2:Y:S01]  /*5ec0*/  LDCU UR12, c[0x0][0xb20] ;  /* 0x00016400ff0c77ac */ /* 0x000ea20008000800 */
[----:B------:R-:W-:Y:S02]  /*5ed0*/  UIMAD.WIDE.U32 UR4, UR47, UR55, URZ ;  /* 0x000000372f0472a5 */ /* 0x000fe4000f8e00ff */
[----:B------:R-:W-:Y:S02]  /*5ee0*/  UIMAD.WIDE.U32 UR6, UR58, UR52, URZ ;  /* 0x000000343a0672a5 */ /* 0x000fe4000f8e00ff */
[----:B------:R-:W-:Y:S02]  /*5ef0*/  UISETP.NE.AND UP0, UPT, UR54, 0x1, UPT ;  /* 0x000000013600788c */ /* 0x000fe4000bf05270 */
[----:B------:R-:W-:Y:S02]  /*5f00*/  UIMAD.WIDE.U32 UR8, UR37, UR55, URZ ;  /* 0x00000037250872a5 */ /* 0x000fe4000f8e00ff */
[----:B------:R-:W-:Y:S02]  /*5f10*/  UIMAD.WIDE.U32 UR10, UR38, UR52, URZ ;  /* 0x00000034260a72a5 */ /* 0x000fe4000f8e00ff */
[----:B------:R-:W-:Y:S02]  /*5f20*/  UISETP.NE.AND UP1, UPT, UR43, 0x1, UPT ;  /* 0x000000012b00788c */ /* 0x000fe4000bf25270 */
[----:B------:R-:W-:Y:S01]  /*5f30*/  UISETP.NE.AND UP2, UPT, UR42, 0x1, UPT ;  /* 0x000000012a00788c */ /* 0x000fe2000bf45270 */
[----:B------:R-:W-:Y:S02]  /*5f40*/  UMOV UR4, UR5 ;  /* 0x0000000500047c82 */ /* 0x000fe40008000000 */
[----:B--2---:R-:W-:Y:S03]  /*5f50*/  USHF.R.U32.HI UR5, URZ, UR12, UR4 ;  /* 0x0000000cff057299 */ /* 0x004fe60008011604 */
[----:B------:R-:W-:Y:S02]  /*5f60*/  UMOV UR4, UR7 ;  /* 0x0000000700047c82 */ /* 0x000fe40008000000 */
[----:B------:R-:W-:Y:S02]  /*5f70*/  USHF.R.U32.HI UR7, URZ, UR53, UR4 ;  /* 0x00000035ff077299 */ /* 0x000fe40008011604 */
[----:B------:R-:W-:Y:S02]  /*5f80*/  USEL UR4, UR47, UR5, !UP0 ;  /* 0x000000052f047287 */ /* 0x000fe4000c000000 */
[----:B------:R-:W-:Y:S01]  /*5f90*/  USEL UR7, UR58, UR7, !UP1 ;  /* 0x000000073a077287 */ /* 0x000fe2000c800000 */
[----:B------:R-:W-:Y:S01]  /*5fa0*/  UMOV UR5, UR9 ;  /* 0x0000000900057c82 */ /* 0x000fe20008000000 */
[----:B------:R-:W-:Y:S02]  /*5fb0*/  UIMAD.WIDE.U32 UR8, UR4, UR40, URZ ;  /* 0x00000028040872a5 */ /* 0x000fe4000f8e00ff */
[----:B------:R-:W-:Y:S03]  /*5fc0*/  USHF.R.U32.HI UR6, URZ, UR12, UR5 ;  /* 0x0000000cff067299 */ /* 0x000fe60008011605 */
[----:B------:R-:W-:Y:S01]  /*5fd0*/  UMOV UR5, UR11 ;  /* 0x0000000b00057c82 */ /* 0x000fe20008000000 */
[----:B------:R-:W-:Y:S02]  /*5fe0*/  UIMAD.WIDE.U32 UR10, UR7, UR40, URZ ;  /* 0x00000028070a72a5 */ /* 0x000fe4000f8e00ff */
[----:B------:R-:W-:Y:S02]  /*5ff0*/  USHF.R.U32.HI UR12, URZ, UR53, UR5 ;  /* 0x00000035ff0c7299 */ /* 0x000fe40008011605 */
[----:B------:R-:W-:Y:S01]  /*6000*/  USEL UR6, UR37, UR6, !UP0 ;  /* 0x0000000625067287 */ /* 0x000fe2000c000000 */
[----:B------:R-:W-:Y:S02]  /*6010*/  UMOV UR5, UR9 ;  /* 0x0000000900057c82 */ /* 0x000fe40008000000 */
[----:B------:R-:W-:Y:S01]  /*6020*/  UMOV UR10, UR11 ;  /* 0x0000000b000a7c82 */ /* 0x000fe20008000000 */
[----:B------:R-:W-:Y:S02]  /*6030*/  @UP2 USHF.R.U32.HI UR4, URZ, UR41, UR5 ;  /* 0x00000029ff042299 */ /* 0x000fe40008011605 */
[----:B------:R-:W-:Y:S02]  /*6040*/  @UP2 USHF.R.U32.HI UR7, URZ, UR41, UR10 ;  /* 0x00000029ff072299 */ /* 0x000fe4000801160a */
[----:B------:R-:W-:Y:S02]  /*6050*/  UIMAD UR4, UR42, UR4, URZ ;  /* 0x000000042a0472a4 */ /* 0x000fe4000f8e02ff */
        /* <DEDUP_REMOVED lines=8> */
[----:B------:R-:W-:Y:S02]  /*60e0*/  USEL UR11, UR6, UR4, !UP2 ;  /* 0x00000004060b7287 */ /* 0x000fe4000d000000 */
[----:B------:R-:W-:Y:S02]  /*60f0*/  UIADD3 UR8, UPT, UPT, -UR5, URZ, URZ ;  /* 0x000000ff05087290 */ /* 0x000fe4000fffe1ff */
[----:B------:R-:W-:Y:S01]  /*6100*/  UIADD3 UR10, UPT, UPT, -UR11, URZ, URZ ;  /* 0x000000ff0b0a7290 */ /* 0x000fe2000fffe1ff */
[----:B------:R-:W-:Y:S01]  /*6110*/  @!UP0 UMOV UR4, UR9 ;  /* 0x0000000900048c82 */ /* 0x000fe20008000000 */
[----:B------:R-:W-:Y:S02]  /*6120*/  UIADD3 UR9, UPT, UPT, -UR6, URZ, URZ ;  /* 0x000000ff06097290 */ /* 0x000fe4000fffe1ff */
[----:B------:R-:W-:Y:S02]  /*6130*/  @!UP0 USHF.R.U32.HI UR4, URZ, UR41, UR4 ;  /* 0x00000029ff048299 */ /* 0x000fe40008011604 */
[----:B------:R-:W-:Y:S02]  /*6140*/  UIMAD UR10, UR42, UR10, UR6 ;  /* 0x0000000a2a0a72a4 */ /* 0x000fe4000f8e0206 */
[----:B------:R-:W-:Y:S04]  /*6150*/  @!UP0 USEL UR4, UR5, UR4, !UP2 ;  /* 0x0000000405048287 */ /* 0x000fe8000d000000 */
[----:B------:R-:W-:Y:S02]  /*6160*/  @!UP0 UIMAD UR10, UR7, UR10, UR4 ;  /* 0x0000000a070a82a4 */ /* 0x000fe4000f8e0204 */
[----:B------:R-:W-:Y:S02]  /*6170*/  @!UP0 UIADD3 UR11, UPT, UPT, UR11, -UR4, URZ ;  /* 0x800000040b0b8290 */ /* 0x000fe4000fffe0ff */
[----:B------:R-:W-:Y:S02]  /*6180*/  UIMAD UR7, UR43, UR8, UR38 ;  /* 0x000000082b0772a4 */ /* 0x000fe4000f8e0226 */
[----:B------:R-:W-:Y:S02]  /*6190*/  @!UP0 UIMAD UR6, UR11, UR42, UR5 ;  /* 0x0000002a0b0682a4 */ /* 0x000fe4000f8e0205 */
[----:B------:R-:W-:Y:S01]  /*61a0*/  UIMAD UR4, UR54, UR9, UR37 ;  /* 0x00000009360472a4 */ /* 0x000fe2000f8e0225 */
[----:B------:R-:W-:Y:S02]  /*61b0*/  @!UP0 UMOV UR5, UR10 ;  /* 0x0000000a00058c82 */ /* 0x000fe40008000000 */
[----:B------:R-:W-:Y:S02]  /*61c0*/  UIMAD UR38, UR5, UR43, UR7 ;  /* 0x0000002b052672a4 */ /* 0x000fe4000f8e0207 */
[----:B------:R-:W-:Y:S11]  /*61d0*/  UIMAD UR37, UR6, UR54, UR4 ;  /* 0x00000036062572a4 */ /* 0x000ff6000f8e0204 */
[----:B------:R-:W-:Y:S01]  /*61e0*/  @!UPT UIADD3 URZ, UPT, UPT, URZ, URZ, URZ ;  /* 0x000000fffffff290 */ /* 0x000fe2000fffe0ff */
.L_x_108:
[----:B------:R-:W-:Y:S01]  /*61f0*/  UISETP.NE.AND UP0, UPT, UR39, 0x1, UPT ;  /* 0x000000012700788c */ /* 0x000fe2000bf05270 */
[----:B------:R-:W-:Y:S01]  /*6200*/  R2UR UR11, R88 ;  /* 0x00000000580b72ca */ /* 0x000fe200000e0000 */
[----:B------:R-:W-:Y:S01]  /*6210*/  USHF.L.U32 UR50, UR16, 0x6, URZ ;  /* 0x0000000610327899 */ /* 0x000fe200080006ff */
[----:B------:R-:W-:Y:S01]  /*6220*/  IADD3 R79, PT, PT, R79, 0x1, RZ ;  /* 0x000000014f4f7810 */ /* 0x000fe20007ffe0ff */
[----:B------:R-:W-:Y:S07]  /*6230*/  USHF.L.U32 UR49, UR20, 0x8, URZ ;  /* 0x0000000814317899 */ /* 0x000fee00080006ff */
[----:B------:R-:W2:Y:S01]  /*6240*/  @!UP0 LDCU.128 UR12, c[0x0][0xb10] ;  /* 0x00016200ff0c87ac */ /* 0x000ea20008000c00 */
[----:B------:R-:W3:Y:S01]  /*6250*/  @!UP0 LDCU UR5, c[0x0][0xb0c] ;  /* 0x00016180ff0587ac */ /* 0x000ee20008000800 */
[----:B------:R-:W4:Y:S01]  /*6260*/  @!UP0 LDCU UR10, c[0x0][0xb20] ;  /* 0x00016400ff0a87ac */ /* 0x000f220008000800 */
[----:B--2---:R-:W-:Y:S02]  /*6270*/  UIMAD.WIDE.U32 UR8, UR38, UR12, URZ ;  /* 0x0000000c260872a5 */ /* 0x004fe4000f8e00ff */
[----:B------:R-:W-:Y:S02]  /*6280*/  UIMAD.WIDE.U32 UR6, UR37, UR15, URZ ;  /* 0x0000000f250672a5 */ /* 0x000fe4000f8e00ff */
[----:B------:R-:W-:Y:S03]  /*6290*/  @!UP0 UISETP.NE.AND UP1, UPT, UR14, 0x1, UPT ;  /* 0x000000010e00888c */ /* 0x000fe6000bf25270 */
[----:B------:R-:W-:Y:S01]  /*62a0*/  @!UP0 UMOV UR4, UR9 ;  /* 0x0000000900048c82 */ /* 0x000fe20008000000 */
[----:B---3--:R-:W-:Y:S02]  /*62b0*/  @!UP0 UISETP.NE.AND UP2, UPT, UR5, 0x1, UPT ;  /* 0x000000010500888c */ /* 0x008fe4000bf45270 */
[----:B------:R-:W-:Y:S01]  /*62c0*/  @!UP0 USHF.R.U32.HI UR4, URZ, UR13, UR4 ;  /* 0x0000000dff048299 */ /* 0x000fe20008011604 */
[----:B------:R-:W-:Y:S02]  /*62d0*/  @!UP0 UMOV UR6, UR7 ;  /* 0x0000000700068c82 */ /* 0x000fe40008000000 */
[----:B----4-:R-:W-:Y:S02]  /*62e0*/  @!UP0 USHF.R.U32.HI UR6, URZ, UR10, UR6 ;  /* 0x0000000aff068299 */ /* 0x010fe40008011606 */
[----:B------:R-:W-:Y:S02]  /*62f0*/  @!UP0 USEL UR7, UR38, UR4, !UP2 ;  /* 0x0000000426078287 */ /* 0x000fe4000d000000 */
[----:B------:R-:W-:Y:S04]  /*6300*/  @!UP0 USEL UR6, UR37, UR6, !UP1 ;  /* 0x0000000625068287 */ /* 0x000fe8000c800000 */
[----:B------:R-:W-:Y:S02]  /*6310*/  @!UP0 UIADD3 UR4, UPT, UPT, -UR7, UR6, URZ ;  /* 0x0000000607048290 */ /* 0x000fe4000fffe1ff */
[----:B------:R-:W-:Y:S02]  /*6320*/  @!UP0 UIADD3 UR6, UPT, UPT, UR7, -UR6, URZ ;  /* 0x8000000607068290 */ /* 0x000fe4000fffe0ff */
[----:B------:R-:W-:Y:S02]  /*6330*/  @!UP0 UIMAD UR38, UR4, UR5, UR38 ;  /* 0x00000005042682a4 */ /* 0x000fe4000f8e0226 */
[----:B------:R-:W-:Y:S02]  /*6340*/  @!UP0 UIMAD UR37, UR6, UR14, UR37 ;  /* 0x0000000e062582a4 */ /* 0x000fe4000f8e0225 */
[----:B------:R-:W-:Y:S09]  /*6350*/  ULOP3.LUT UP0, URZ, UR11, 0x1b0, URZ, 0xc0, !UPT ;  /* 0x000001b00bff7892 */ /* 0x000ff2000f80c0ff */
[----:B------:R-:W-:Y:S05]  /*6360*/  BRA.U !UP0, `(.L_x_109) ;  /* 0x0000000108407547 */ /* 0x000fea000b800000 */
[----:B------:R-:W2:Y:S01]  /*6370*/  LDCU.64 UR8, c[0x4][0x88] ;  /* 0x01001100ff0877ac */ /* 0x000ea20008000a00 */
[----:B------:R-:W-:Y:S01]  /*6380*/  MOV R3, 0x0 ;  /* 0x0000000000037802 */ /* 0x000fe20000000f00 */
[----:B------:R-:W-:Y:S02]  /*6390*/  HFMA2 R12, -RZ, RZ, 0, 5.9604644775390625e-08 ;  /* 0x00000001ff0c7431 */ /* 0x000fe400000001ff */
[----:B------:R-:W-:Y:S02]  /*63a0*/  IMAD.MOV.U32 R8, RZ, RZ, 0x70 ;  /* 0x00000070ff087424 */ /* 0x000fe400078e00ff */
[----:B------:R-:W-:Y:S01]  /*63b0*/  IMAD.MOV.U32 R13, RZ, RZ, RZ ;  /* 0x000000ffff0d7224 */ /* 0x000fe200078e00ff */
[----:B------:R-:W3:Y:S01]  /*63c0*/  LDCU.64 UR6, c[0x4][0x90] ;  /* 0x01001200ff0677ac */ /* 0x000ee20008000a00 */
[----:B------:R-:W4:Y:S01]  /*63d0*/  LDC.64 R2, c[0x4][R3] ;  /* 0x0100000003027b82 */ /* 0x000f220000000a00 */
[----:B------:R-:W1:Y:S01]  /*63e0*/  LDCU.64 UR4, c[0x4][0x8] ;  /* 0x01000100ff0477ac */ /* 0x000e620008000a00 */
[----:B--2---:R-:W-:Y:S01]  /*63f0*/  MOV R5, UR9 ;  /* 0x0000000900057c02 */ /* 0x004fe20008000f00 */
[----:B------:R-:W-:Y:S01]  /*6400*/  IMAD.U32 R4, RZ, RZ, UR8 ;  /* 0x00000008ff047e24 */ /* 0x000fe2000f8e00ff */
[----:B---3--:R-:W-:Y:S01]  /*6410*/  MOV R7, UR7 ;  /* 0x0000000700077c02 */ /* 0x008fe20008000f00 */
[----:B------:R-:W-:Y:S01]  /*6420*/  IMAD.U32 R6, RZ, RZ, UR6 ;  /* 0x00000006ff067e24 */ /* 0x000fe2000f8e00ff */
[----:B-1----:R-:W-:Y:S01]  /*6430*/  MOV R11, UR5 ;  /* 0x00000005000b7c02 */ /* 0x002fe20008000f00 */
[----:B------:R-:W-:Y:S02]  /*6440*/  IMAD.U32 R10, RZ, RZ, UR4 ;  /* 0x00000004ff0a7e24 */ /* 0x000fe4000f8e00ff */
[----:B------:R-:W-:Y:S07]  /*6450*/  LEPC R20, `(.L_x_109) ;  /* 0x000000001014794e */ /* 0x000fee0000000000 */
[----:B----45:R-:W-:Y:S05]  /*6460*/  CALL.ABS.NOINC R2 ;  /* 0x0000000002007343 */ /* 0x030fea0003c00000 */
.L_x_109:
[----:B------:R-:W-:Y:S01]  /*6470*/  LOP3.LUT P0, RZ, R86, 0x1b0, RZ, 0xc0, !PT ;  /* 0x000001b056ff7812 */ /* 0x000fe2000780c0ff */
[----:B------:R-:W-:Y:S11]  /*6480*/  BSSY.RECONVERGENT B6, `(.L_x_110) ;  /* 0x0000013000067945 */ /* 0x000ff60003800200 */
[----:B------:R-:W-:Y:S01]  /*6490*/  @!UPT UIADD3 URZ, UPT, UPT, URZ, URZ, URZ ;  /* 0x000000fffffff290 */ /* 0x000fe2000fffe0ff */
[----:B------:R-:W-:Y:S05]  /*64a0*/  @!P0 BRA `(.L_x_111) ;  /* 0x0000000000408947 */ /* 0x000fea0003800000 */
        /* <DEDUP_REMOVED lines=16> */
.L_x_111:
[----:B------:R-:W-:Y:S05]  /*65b0*/  BSYNC.RECONVERGENT B6 ;  /* 0x0000000000067941 */ /* 0x000fea0003800200 */
.L_x_110:
[----:B------:R-:W-:Y:S01]  /*65c0*/  R2UR UR4, R78 ;  /* 0x000000004e0472ca */ /* 0x000fe200000e0000 */
[----:B------:R-:W-:Y:S01]  /*65d0*/  UISETP.NE.U32.AND UP0, UPT, UR60, URZ, UPT ;  /* 0x000000ff3c00728c */ /* 0x000fe2000bf05070 */
[----:B------:R-:W-:Y:S02]  /*65e0*/  ISETP.NE.U32.AND P4, PT, R72, RZ, PT ;  /* 0x000000ff4800720c */ /* 0x000fe40003f85070 */
[----:B------:R-:W-:Y:S01]  /*65f0*/  ISETP.NE.U32.AND P2, PT, RZ, UR56, PT ;  /* 0x00000038ff007c0c */ /* 0x000fe2000bf45070 */
[----:B------:R-:W-:Y:S01]  /*6600*/  UISETP.NE.AND.EX UP1, UPT, UR61, URZ, UPT, UP0 ;  /* 0x000000ff3d00728c */ /* 0x000fe2000bf25300 */
[----:B------:R-:W-:Y:S01]  /*6610*/  ISETP.NE.AND.EX P4, PT, R73, RZ, PT, P4 ;  /* 0x000000ff4900720c */ /* 0x000fe20003f85340 */
[----:B------:R-:W-:Y:S01]  /*6620*/  UPLOP3.LUT UP0, UPT, UPT, UPT, UPT, 0x40, 0x4 ;  /* 0x000000000004789c */ /* 0x000fe20003f0e870 */
[----:B------:R-:W-:Y:S05]  /*6630*/  ISETP.NE.AND.EX P2, PT, RZ, UR57, PT, P2 ;  /* 0x00000039ff007c0c */ /* 0x000fea000bf45320 */
[----:B------:R-:W-:Y:S06]  /*6640*/  UISETP.NE.AND UP2, UPT, UR4, URZ, UPT ;  /* 0x000000ff0400728c */ /* 0x000fec000bf45270 */
[----:B------:R-:W-:Y:S05]  /*6650*/  PLOP3.LUT P1, PT, PT, PT, UP2, 0x80, 0x8 ;  /* 0x000000000008781c */ /* 0x000fea0003f2f028 */
[----:B------:R-:W-:Y:S06]  /*6660*/  @UP2 UPLOP3.LUT UP0, UPT, UPT, UPT, UP1, 0x80, 0x8 ;  /* 0x000000000008289c */ /* 0x000fec0003f0f010 */
[----:B------:R-:W-:Y:S01]  /*6670*/  PLOP3.LUT P0, PT, PT, PT, UP0, 0x80, 0x8 ;  /* 0x000000000008781c */ /* 0x000fe20003f0f008 */
[----:B------:R-:W-:Y:S01]  /*6680*/  @!UPT UIADD3 URZ, UPT, UPT, URZ, URZ, URZ ;  /* 0x000000fffffff290 */ /* 0x000fe2000fffe0ff */
[----:B------:R-:W-:Y:S11]  /*6690*/  BRA.U !UP1, `(.L_x_112) ;  /* 0x00000001093c7547 */ /* 0x000ff6000b800000 */
[----:B------:R-:W-:Y:S01]  /*66a0*/  UISETP.NE.U32.AND UP0, UPT, UR56, URZ, UPT ;  /* 0x000000ff3800728c */ /* 0x000fe2000bf05070 */
[----:B-1----:R-:W-:Y:S01]  /*66b0*/  HFMA2 R0, -RZ, RZ, 0, 5.9604644775390625e-08 ;  /* 0x00000001ff007431 */ /* 0x002fe200000001ff */
[----:B------:R-:W1:Y:S01]  /*66c0*/  LDCU.64 UR8, c[0x0][0x358] ;  /* 0x00006b00ff0877ac */ /* 0x000e620008000a00 */
[----:B------:R-:W-:Y:S01]  /*66d0*/  IMAD.MOV.U32 R74, RZ, RZ, 0x1 ;  /* 0x00000001ff4a7424 */ /* 0x000fe200078e00ff */
[----:B------:R-:W-:Y:S06]  /*66e0*/  UISETP.NE.AND.EX UP0, UPT, UR57, URZ, UPT, UP0 ;  /* 0x000000ff3900728c */ /* 0x000fec000bf05300 */
[----:B------:R-:W-:Y:S05]  /*66f0*/  PLOP3.LUT P3, PT, PT, PT, UP0, 0x80, 0x8 ;  /* 0x000000000008781c */ /* 0x000fea0003f6f008 */
[----:B------:R-:W2:Y:S01]  /*6700*/  @UP0 LDCU.64 UR4, c[0x0][0x888] ;  /* 0x00011100ff0407ac */ /* 0x000ea20008000a00 */
[----:B------:R-:W-:Y:S07]  /*6710*/  @UP0 UIMAD UR6, UR36, UR60, URZ ;  /* 0x0000003c240602a4 */ /* 0x000fee000f8e02ff */
[----:B------:R-:W-:Y:S01]  /*6720*/  @!P3 PRMT R74, R0, 0x7610, R74 ;  /* 0x00007610004ab816 */ /* 0x000fe2000000004a */
[----:B--2---:R-:W-:Y:S06]  /*6730*/  @UP0 UIMAD.WIDE UR4, UR6, 0x4, UR4 ;  /* 0x00000004060408a5 */ /* 0x004fec000f8e0204 */
[----:B-----5:R-:W-:Y:S01]  /*6740*/  IMAD.U32 R40, RZ, RZ, UR4 ;  /* 0x00000004ff287e24 */ /* 0x020fe2000f8e00ff */
[----:B------:R-:W-:Y:S04]  /*6750*/  MOV R41, UR5 ;  /* 0x0000000500297c02 */ /* 0x000fe80008000f00 */
[----:B------:R-:W2:Y:S01]  /*6760*/  @!UP0 LDCU UR4, c[0x0][0x880] ;  /* 0x00011000ff0487ac */ /* 0x000ea20008000800 */
[----:B-1----:R3:W5:Y:S02]  /*6770*/  @P3 LDG.E R40, desc[UR8][R40.64] ;  /* 0x0000000828283981 */ /* 0x002764000c1e1900 */
[----:B--23--:R-:W-:Y:S02]  /*6780*/  @!P3 IMAD.U32 R40, RZ, RZ, UR4 ;  /* 0x00000004ff28be24 */ /* 0x00cfe4000f8e00ff */
.L_x_112:
[----:B------:R-:W-:Y:S05]  /*6790*/  @!P4 BRA `(.L_x_113) ;  /* 0x000000000024c947 */ /* 0x000fea0003800000 */
[----:B------:R-:W-:Y:S01]  /*67a0*/  ISETP.NE.U32.AND P3, PT, R70, RZ, PT ;  /* 0x000000ff4600720c */ /* 0x000fe20003f65070 */
[----:B------:R-:W2:Y:S03]  /*67b0*/  LDCU.64 UR4, c[0x0][0x358] ;  /* 0x00006b00ff0477ac */ /* 0x000ea60008000a00 */
[----:B------:R-:W-:Y:S11]  /*67c0*/  ISETP.NE.AND.EX P3, PT, R71, RZ, PT, P3 ;  /* 0x000000ff4700720c */ /* 0x000ff60003f65330 */
[----:B------:R-:W-:Y:S02]  /*67d0*/  @!UPT UIADD3 URZ, UPT, UPT, URZ, URZ, URZ ;  /* 0x000000fffffff290 */ /* 0x000fe4000fffe0ff */
[----:B------:R-:W3:Y:S01]  /*67e0*/  @P3 LDC.64 R2, c[0x0][0x8a8] ;  /* 0x00022a00ff023b82 */ /* 0x000ee20000000a00 */
[----:B-1----:R-:W-:Y:S04]  /*67f0*/  @P3 IMAD R0, R72, UR36, RZ ;  /* 0x0000002448003c24 */ /* 0x002fe8000f8e02ff */
[----:B---3--:R-:W-:Y:S05]  /*6800*/  @P3 IMAD.WIDE R2, R0, 0x4, R2 ;  /* 0x0000000400023825 */ /* 0x008fea00078e0202 */
[----:B--2--5:R2:W5:Y:S02]  /*6810*/  @P3 LDG.E R38, desc[UR4][R2.64] ;  /* 0x0000000402263981 */ /* 0x024564000c1e1900 */
[----:B--2---:R-:W3:Y:S02]  /*6820*/  @!P3 LDC R38, c[0x0][0x8a0] ;  /* 0x00022800ff26bb82 */ /* 0x004ee40000000800 */
.L_x_113:
[----:B-----5:R-:W-:Y:S01]  /*6830*/  ISETP.NE.AND P4, PT, R40, RZ, PT ;  /* 0x000000ff2800720c */ /* 0x020fe20003f85270 */
[----:B------:R-:W-:Y:S01]  /*6840*/  BSSY B1, `(.L_x_114) ;  /* 0x0000042000017945 */ /* 0x000fe20003800000 */
[----:B------:R-:W-:Y:S01]  /*6850*/  SEL R5, RZ, 0xffffffff, P2 ;  /* 0xffffffffff057807 */ /* 0x000fe20001000000 */
[----:B------:R-:W-:Y:S01]  /*6860*/  IMAD.MOV.U32 R53, RZ, RZ, 0x1 ;  /* 0x00000001ff357424 */ /* 0x000fe200078e00ff */
[----:B------:R-:W-:Y:S02]  /*6870*/  LOP3.LUT P3, RZ, R74, 0xff, RZ, 0xc0, !PT ;  /* 0x000000ff4aff7812 */ /* 0x000fe4000786c0ff */
[----:B------:R-:W-:Y:S02]  /*6880*/  CS2R R46, SRZ ;  /* 0x00000000002e7805 */ /* 0x000fe4000001ff00 */
[----:B-1----:R-:W-:Y:S02]  /*6890*/  @P1 SEL R0, RZ, 0xffffffff, P4 ;  /* 0xffffffffff001807 */ /* 0x002fe40002000000 */
[----:B------:R-:W-:Y:S02]  /*68a0*/  CS2R R44, SRZ ;  /* 0x00000000002c7805 */ /* 0x000fe4000001ff00 */
[----:B------:R-:W-:Y:S02]  /*68b0*/  LEA R2, R82, UR44, 0x3 ;  /* 0x0000002c52027c11 */ /* 0x000fe4000f8e18ff */
[----:B------:R-:W-:Y:S02]  /*68c0*/  CS2R R50, SRZ ;  /* 0x0000000000327805 */ /* 0x000fe4000001ff00 */
[----:B------:R-:W-:Y:S02]  /*68d0*/  @P0 SEL R0, R5, R0, !P3 ;  /* 0x0000000005000207 */ /* 0x000fe40005800000 */
[----:B------:R-:W-:Y:S02]  /*68e0*/  CS2R R48, SRZ ;  /* 0x0000000000307805 */ /* 0x000fe4000001ff00 */
[----:B------:R-:W-:Y:S02]  /*68f0*/  LEA R52, R36, UR44, 0x3 ;  /* 0x0000002c24347c11 */ /* 0x000fe4000f8e18ff */
[----:B------:R-:W-:Y:S02]  /*6900*/  @P1 LOP3.LUT R0, R0, 0x1, RZ, 0xc0, !PT ;  /* 0x0000000100001812 */ /* 0x000fe400078ec0ff */
[----:B------:R-:W-:Y:S02]  /*6910*/  SHF.L.U32 R3, R84, 0x1f, RZ ;  /* 0x0000001f54037819 */ /* 0x000fe400000006ff */
[----:B------:R-:W-:Y:S02]  /*6920*/  ISETP.NE.U32.OR P6, PT, R0, 0x1, !P1 ;  /* 0x000000010000780c */ /* 0x000fe40004fc5470 */
[----:B------:R-:W-:Y:S02]  /*6930*/  PLOP3.LUT P2, PT, PT, PT, UP1, 0x80, 0x8 ;  /* 0x000000000008781c */ /* 0x000fe40003f4f018 */
[----:B------:R-:W-:Y:S02]  /*6940*/  LEA.HI R39, R36, R36, RZ, 0x1 ;  /* 0x0000002424277211 */ /* 0x000fe400078f08ff */
[----:B------:R-:W-:Y:S02]  /*6950*/  SEL R4, RZ, 0xffffffff, P4 ;  /* 0xffffffffff047807 */ /* 0x000fe40002000000 */
[----:B------:R-:W-:Y:S05]  /*6960*/  P2R R61, PR, RZ, 0x40 ;  /* 0x00000040ff3d7803 */ /* 0x000fea0000000000 */
[----:B------:R-:W-:Y:S02]  /*6970*/  @P6 SHF.L.U32 R0, R81, 0x1f, RZ ;  /* 0x0000001f51006819 */ /* 0x000fe400000006ff */
[----:B------:R-:W-:Y:S02]  /*6980*/  @P2 SEL R4, R5, R4, !P3 ;  /* 0x0000000405042207 */ /* 0x000fe40005800000 */
[----:B------:R1:W2:Y:S02]  /*6990*/  @P6 SYNCS.PHASECHK.TRANS64.TRYWAIT P1, [R2+URZ+0x140], R0 ;  /* 0x00014000020065a7 */ /* 0x0002a400080211ff */
[----:B------:R-:W-:Y:S04]  /*69a0*/  LOP3.LUT R4, R4, 0x1, RZ, 0xc0, !PT ;  /* 0x0000000104047812 */ /* 0x000fe800078ec0ff */
[----:B------:R-:W-:Y:S04]  /*69b0*/  ISETP.NE.U32.AND P5, PT, R4, 0x1, PT ;  /* 0x000000010400780c */ /* 0x000fe80003fa5070 */
[----:B------:R-:W-:Y:S01]  /*69c0*/  P2R R54, PR, RZ, 0x20 ;  /* 0x00000020ff367803 */ /* 0x000fe20000000000 */
[----:B------:R4:W3:Y:S01]  /*69d0*/  SYNCS.PHASECHK.TRANS64.TRYWAIT P0, [R52+URZ+0x1b0], R3 ;  /* 0x0001b003340075a7 */ /* 0x0008e200080011ff */
[C---:B-1----:R-:W-:Y:S01]  /*69e0*/  IMAD.SHL.U32 R0, R39.reuse, 0x80, RZ ;  /* 0x0000008027007824 */ /* 0x042fe200078e00ff */
[----:B------:R-:W-:Y:S04]  /*69f0*/  LOP3.LUT R39, R39, 0xffe, RZ, 0xc0, !PT ;  /* 0x00000ffe27277812 */ /* 0x000fe800078ec0ff */
[----:B------:R-:W-:Y:S01]  /*6a00*/  LOP3.LUT R0, R0, 0xffffff00, RZ, 0xc0, !PT ;  /* 0xffffff0000007812 */ /* 0x000fe200078ec0ff */
[----:B------:R-:W-:Y:S04]  /*6a10*/  IMAD.IADD R39, R36, 0x1, -R39 ;  /* 0x0000000124277824 */ /* 0x000fe800078e0a27 */
[----:B------:R-:W-:Y:S04]  /*6a20*/  IMAD.IADD R0, R37, 0x1, R0 ;  /* 0x0000000125007824 */ /* 0x000fe800078e0200 */
[----:B------:R-:W-:Y:S01]  /*6a30*/  IMAD R39, R39, 0x100000, R0 ;  /* 0x0010000027277824 */ /* 0x000fe200078e0200 */
[----:B--2---:R-:W-:Y:S01]  /*6a40*/  @P6 SEL R53, RZ, 0x1, !P1 ;  /* 0x00000001ff356807 */ /* 0x004fe20004800000 */
[----:B----4-:R-:W-:Y:S06]  /*6a50*/  @!P6 BRA `(.L_x_115) ;  /* 0x000000000080e947 */ /* 0x010fec0003800000 */
[----:B------:R-:W-:Y:S01]  /*6a60*/  @P5 IMAD R5, R82, 0x1000, R69 ;  /* 0x0000100052055824 */ /* 0x000fe200078e0245 */
[----:B------:R-:W-:Y:S01]  /*6a70*/  ISETP.NE.AND P1, PT, R53, RZ, PT ;  /* 0x000000ff3500720c */ /* 0x000fe20003f25270 */
[----:B------:R-:W-:Y:S01]  /*6a80*/  BSSY B0, `(.L_x_116) ;  /* 0x000000b000007945 */ /* 0x000fe20003800000 */
[----:B------:R-:W-:Y:S01]  /*6a90*/  CS2R R50, SRZ ;  /* 0x0000000000327805 */ /* 0x000fe2000001ff00 */
[----:B------:R-:W-:Y:S01]  /*6aa0*/  @P5 VIADD R4, R5, UR44 ;  /* 0x0000002c05045c36 */ /* 0x000fe20008000000 */
[----:B------:R-:W-:Y:S02]  /*6ab0*/  CS2R R48, SRZ ;  /* 0x0000000000307805 */ /* 0x000fe4000001ff00 */
[----:B------:R-:W-:Y:S02]  /*6ac0*/  CS2R R46, SRZ ;  /* 0x00000000002e7805 */ /* 0x000fe4000001ff00 */
[----:B------:R-:W-:Y:S01]  /*6ad0*/  CS2R R44, SRZ ;  /* 0x00000000002c7805 */ /* 0x000fe2000001ff00 */
[----:B------:R-:W-:Y:S04]  /*6ae0*/  @P5 IMAD R4, R85, -0x10, R4 ;  /* 0xfffffff055045824 */ /* 0x000fe800078e0204 */
[----:B------:R-:W-:Y:S05]  /*6af0*/  @P1 BRA `(.L_x_117) ;  /* 0x00000000000c1947 */ /* 0x000fea0003800000 */
[----:B------:R-:W-:Y:S04]  /*6b00*/  SHF.L.U32 R0, R81, 0x1f, RZ ;  /* 0x0000001f51007819 */ /* 0x000fe800000006ff */
[----:B------:R-:W1:Y:S02]  /*6b10*/  SYNCS.PHASECHK.TRANS64.TRYWAIT P1, [R2+URZ+0x140], R0 ;  /* 0x00014000020075a7 */ /* 0x000e6400080211ff */
[----:B-1----:R-:W-:Y:S05]  /*6b20*/  @!P1 BRA `(.L_x_118) ;  /* 0x0000004400a89947 */ /* 0x002fea0003800000 */
.L_x_117:
[----:B------:R-:W-:Y:S05]  /*6b30*/  BSYNC B0 ;  /* 0x0000000000007941 */ /* 0x000fea0003800000 */
.L_x_116:
[----:B------:R-:W-:Y:S01]  /*6b40*/  ISETP.NE.AND P1, PT, R54, RZ, PT ;  /* 0x000000ff3600720c */ /* 0x000fe20003f25270 */
[----:B-1----:R-:W-:Y:S02]  /*6b50*/  VIADD R2, R2, 0x160 ;  /* 0x0000016002027836 */ /* 0x002fe40000000000 */
[----:B------:R-:W-:Y:S02]  /*6b60*/  IMAD.U32 R0, RZ, RZ, UR45 ;  /* 0x0000002dff007e24 */ /* 0x000fe4000f8e00ff */
[----:B------:R-:W-:Y:S03]  /*6b70*/  VIADD R82, R82, 0x1 ;  /* 0x0000000152527836 */ /* 0x000fe60000000000 */
[----:B------:R-:W-:Y:S05]  /*6b80*/  PRMT R0, R0, 0x654, R2 ;  /* 0x0000065400007816 */ /* 0x000fea0000000002 */
[----:B------:R1:W2:Y:S04]  /*6b90*/  @P1 LDS.128 R48, [R5+UR44+0x400] ;  /* 0x0004002c05301984 */ /* 0x0002a80008000c00 */
[----:B------:R1:W4:Y:S01]  /*6ba0*/  @P1 LDS.128 R44, [R4+0x410] ;  /* 0x00041000042c1984 */ /* 0x0003220000000c00 */
[C---:B------:R-:W-:Y:S01]  /*6bb0*/  ISETP.NE.AND P1, PT, R82.reuse, 0x4, PT ;  /* 0x000000045200780c */ /* 0x040fe20003f25270 */
[----:B------:R-:W-:Y:S01]  /*6bc0*/  @!PT LDS RZ, [RZ] ;  /* 0x00000000fffff984 */ /* 0x000fe20000000800 */
[----:B------:R-:W-:Y:S01]  /*6bd0*/  @!PT LDS RZ, [RZ] ;  /* 0x00000000fffff984 */ /* 0x000fe20000000800 */
[----:B------:R-:W-:Y:S01]  /*6be0*/  @!PT LDS RZ, [RZ] ;  /* 0x00000000fffff984 */ /* 0x000fe20000000800 */
[----:B------:R-:W-:Y:S01]  /*6bf0*/  @!PT LDS RZ, [RZ] ;  /* 0x00000000fffff984 */ /* 0x000fe20000000800 */
[----:B------:R5:W-:Y:S06]  /*6c00*/  MEMBAR.ALL.CTA ;  /* 0x0000000000007992 */ /* 0x000bec0000008000 */
[----:B-----5:R-:W5:Y:S01]  /*6c10*/  FENCE.VIEW.ASYNC.S ;  /* 0x00000000000073c6 */ /* 0x020f620000000000 */
[----:B------:R-:W-:Y:S01]  /*6c20*/  SEL R82, R82, RZ, P1 ;  /* 0x000000ff52527207 */ /* 0x000fe20000800000 */
[----:B-----5:R5:W-:Y:S02]  /*6c30*/  SYNCS.ARRIVE.TRANS64.RED.A1T0 RZ, [R0+URZ], RZ ;  /* 0x000000ff00ff79a7 */ /* 0x020be400081004ff */
[----:B-----5:R-:W-:Y:S04]  /*6c40*/  SEL R0, RZ, 0x1, P1 ;  /* 0x00000001ff007807 */ /* 0x020fe80000800000 */
[----:B-12---:R-:W-:Y:S02]  /*6c50*/  LOP3.LUT R81, R81, R0, RZ, 0x3c, !PT ;  /* 0x0000000051517212 */ /* 0x006fe400078e3cff */
.L_x_115:
[----:B------:R-:W-:Y:S05]  /*6c60*/  BSYNC B1 ;  /* 0x0000000000017941 */ /* 0x000fea0003800000 */
.L_x_114:
[----:B------:R-:W-:Y:S04]  /*6c70*/  SHF.R.U32.HI R0, RZ, 0x15, R39 ;  /* 0x00000015ff007819 */ /* 0x000fe80000011627 */
[----:B------:R-:W-:Y:S01]  /*6c80*/  LOP3.LUT P1, RZ, R0, 0x3, R75, 0x48, !PT ;  /* 0x0000000300ff7812 */ /* 0x000fe2000782484b */
[----:B------:R-:W-:Y:S01]  /*6c90*/  @!UPT UIADD3 URZ, UPT, UPT, URZ, URZ, URZ ;  /* 0x000000fffffff290 */ /* 0x000fe2000fffe0ff */
[----:B---3--:R-:W-:Y:S11]  /*6ca0*/  @P0 BRA `(.L_x_119) ;  /* 0x0000000000080947 */ /* 0x008ff60003800000 */
[----:B------:R-:W1:Y:S02]  /*6cb0*/  SYNCS.PHASECHK.TRANS64.TRYWAIT P0, [R52+URZ+0x1b0], R3 ;  /* 0x0001b003340075a7 */ /* 0x000e6400080011ff */
[----:B-1----:R-:W-:Y:S05]  /*6cc0*/  @!P0 BRA `(.L_x_120) ;  /* 0x0000004400548947 */ /* 0x002fea0003800000 */
.L_x_119:
[----:B------:R-:W-:Y:S05]  /*6cd0*/  @!P1 BRA `(.L_x_121) ;  /* 0x0000000000409947 */ /* 0x000fea0003800000 */
[----:B------:R-:W2:Y:S01]  /*6ce0*/  LDCU.64 UR8, c[0x4][0x78] ;  /* 0x01000f00ff0877ac */ /* 0x000ea20008000a00 */
[----:B-1----:R-:W-:Y:S01]  /*6cf0*/  MOV R3, 0x0 ;  /* 0x0000000000037802 */ /* 0x002fe20000000f00 */
[----:B------:R-:W-:Y:S02]  /*6d00*/  HFMA2 R12, -RZ, RZ, 0, 5.9604644775390625e-08 ;  /* 0x00000001ff0c7431 */ /* 0x000fe400000001ff */
[----:B------:R-:W-:Y:S02]  /*6d10*/  IMAD.MOV.U32 R8, RZ, RZ, 0x192 ;  /* 0x00000192ff087424 */ /* 0x000fe400078e00ff */
[----:B------:R-:W-:Y:S01]  /*6d20*/  IMAD.MOV.U32 R13, RZ, RZ, RZ ;  /* 0x000000ffff0d7224 */ /* 0x000fe200078e00ff */
[----:B------:R-:W1:Y:S01]  /*6d30*/  LDCU.64 UR6, c[0x4][0x80] ;  /* 0x01001000ff0677ac */ /* 0x000e620008000a00 */
[----:B------:R-:W3:Y:S01]  /*6d40*/  LDC.64 R2, c[0x4][R3] ;  /* 0x0100000003027b82 */ /* 0x000ee20000000a00 */
[----:B------:R-:W5:Y:S01]  /*6d50*/  LDCU.64 UR4, c[0x4][0x18] ;  /* 0x01000300ff0477ac */ /* 0x000f620008000a00 */
[----:B--2---:R-:W-:Y:S01]  /*6d60*/  MOV R5, UR9 ;  /* 0x0000000900057c02 */ /* 0x004fe20008000f00 */
[----:B------:R-:W-:Y:S01]  /*6d70*/  IMAD.U32 R4, RZ, RZ, UR8 ;  /* 0x00000008ff047e24 */ /* 0x000fe2000f8e00ff */
[----:B-1----:R-:W-:Y:S01]  /*6d80*/  MOV R7, UR7 ;  /* 0x0000000700077c02 */ /* 0x002fe20008000f00 */
[----:B------:R-:W-:Y:S01]  /*6d90*/  IMAD.U32 R6, RZ, RZ, UR6 ;  /* 0x00000006ff067e24 */ /* 0x000fe2000f8e00ff */
[----:B-----5:R-:W-:Y:S01]  /*6da0*/  MOV R11, UR5 ;  /* 0x00000005000b7c02 */ /* 0x020fe20008000f00 */
[----:B------:R-:W-:Y:S02]  /*6db0*/  IMAD.U32 R10, RZ, RZ, UR4 ;  /* 0x00000004ff0a7e24 */ /* 0x000fe4000f8e00ff */
[----:B------:R-:W-:Y:S07]  /*6dc0*/  LEPC R20, `(.L_x_121) ;  /* 0x000000001014794e */ /* 0x000fee0000000000 */
[----:B---34-:R-:W-:Y:S05]  /*6dd0*/  CALL.ABS.NOINC R2 ;  /* 0x0000000002007343 */ /* 0x018fea0003c00000 */
.L_x_121:
[----:B------:R-:W-:Y:S05]  /*6de0*/  WARPSYNC.ALL ;  /* 0x0000000000007948 */ /* 0x000fea0003800000 */
[----:B------:R-:W-:Y:S01]  /*6df0*/  R2UR UR4, R39 ;  /* 0x00000000270472ca */ /* 0x000fe200000e0000 */
[----:B------:R-:W-:Y:S01]  /*6e00*/  BSSY.RECONVERGENT B0, `(.L_x_122) ;  /* 0x00000a0000007945 */ /* 0x000fe20003800200 */
[C---:B------:R-:W-:Y:S02]  /*6e10*/  SHF.L.U32 R2, R48.reuse, 0x10, RZ ;  /* 0x0000001030027819 */ /* 0x040fe400000006ff */
[C---:B-1----:R-:W-:Y:S02]  /*6e20*/  PRMT R3, R48.reuse, 0x8880, RZ ;  /* 0x0000888030037816 */ /* 0x042fe400000000ff */
[----:B------:R-:W-:Y:S02]  /*6e30*/  SHF.L.U32 R41, R48, 0x8, RZ ;  /* 0x0000000830297819 */ /* 0x000fe400000006ff */
[----:B------:R-:W-:Y:S02]  /*6e40*/  SHF.L.U32 R42, R49, 0x10, RZ ;  /* 0x00000010312a7819 */ /* 0x000fe400000006ff */
[----:B------:R-:W-:Y:S02]  /*6e50*/  IADD3 R60, PT, PT, R69, UR44, RZ ;  /* 0x0000002c453c7c10 */ /* 0x000fe4000fffe0ff */
[----:B------:R-:W-:Y:S01]  /*6e60*/  SHF.R.S32.HI R42, RZ, 0x18, R42 ;  /* 0x00000018ff2a7819 */ /* 0x000fe2000001142a */
[----:B------:R-:W-:Y:S01]  /*6e70*/  LDTM.16dp32bit_t0_t15.x32 R4, tmem[UR4] ;  /* 0x00000004000479ee */ /* 0x000fe20008a80000 */
[----:B------:R-:W1:Y:S01]  /*6e80*/  LDTM.16dp32bit_t16_t31.x32 R4, tmem[UR4+0x20] ;  /* 0x00002004000479ee */ /* 0x000e620008aa0000 */
[----:B------:R-:W-:Y:S02]  /*6e90*/  SHF.L.U32 R55, R80, 0x4, RZ ;  /* 0x0000000450377819 */ /* 0x000fe400000006ff */
[----:B------:R-:W-:Y:S02]  /*6ea0*/  ISETP.NE.AND P0, PT, R87, RZ, PT ;  /* 0x000000ff5700720c */ /* 0x000fe40003f05270 */
[----:B------:R-:W-:Y:S02]  /*6eb0*/  IADD3 R89, PT, PT, R60, R55, RZ ;  /* 0x000000373c597210 */ /* 0x000fe40007ffe0ff */
[----:B------:R-:W-:Y:S01]  /*6ec0*/  ISETP.NE.AND P6, PT, R61, RZ, PT ;  /* 0x000000ff3d00720c */ /* 0x000fe20003fc5270 */
[C---:B-1----:R-:W-:Y:S01]  /*6ed0*/  IMAD R0, R38.reuse, R4, RZ ;  /* 0x0000000426007224 */ /* 0x042fe200078e02ff */
[----:B------:R-:W-:Y:S01]  /*6ee0*/  SHF.R.S32.HI R4, RZ, 0x18, R2 ;  /* 0x00000018ff047819 */ /* 0x000fe20000011402 */
[C---:B------:R-:W-:Y:S01]  /*6ef0*/  IMAD R2, R38.reuse, R5, RZ ;  /* 0x0000000526027224 */ /* 0x040fe200078e02ff */
[----:B------:R-:W-:Y:S01]  /*6f00*/  SHF.R.S32.HI R5, RZ, 0x18, R41 ;  /* 0x00000018ff057819 */ /* 0x000fe20000011429 */
[----:B------:R-:W-:Y:S01]  /*6f10*/  IMAD R0, R3, R40, R0 ;  /* 0x0000002803007224 */ /* 0x000fe200078e0200 */
[----:B------:R-:W-:Y:S01]  /*6f20*/  PRMT R41, R49, 0x8880, RZ ;  /* 0x0000888031297816 */ /* 0x000fe200000000ff */
[----:B------:R-:W-:Y:S02]  /*6f30*/  IMAD R3, R38, R6, RZ ;  /* 0x0000000626037224 */ /* 0x000fe400078e02ff */
[-C--:B------:R-:W-:Y:S01]  /*6f40*/  IMAD R2, R4, R40.reuse, R2 ;  /* 0x0000002804027224 */ /* 0x080fe200078e0202 */
[----:B------:R-:W-:Y:S01]  /*6f50*/  SHF.R.S32.HI R4, RZ, 0x18, R48 ;  /* 0x00000018ff047819 */ /* 0x000fe20000011430 */
[----:B------:R-:W-:Y:S02]  /*6f60*/  IMAD R7, R38, R7, RZ ;  /* 0x0000000726077224 */ /* 0x000fe400078e02ff */
[-C--:B------:R-:W-:Y:S02]  /*6f70*/  IMAD R3, R5, R40.reuse, R3 ;  /* 0x0000002805037224 */ /* 0x080fe400078e0203 */
[----:B------:R-:W-:Y:S02]  /*6f80*/  IMAD R7, R4, R40, R7 ;  /* 0x0000002804077224 */ /* 0x000fe400078e0207 */
[C---:B------:R-:W-:Y:S02]  /*6f90*/  IMAD R6, R38.reuse, R11, RZ ;  /* 0x0000000b26067224 */ /* 0x040fe400078e02ff */
[C---:B------:R-:W-:Y:S01]  /*6fa0*/  IMAD R11, R38.reuse, R16, RZ ;  /* 0x00000010260b7224 */ /* 0x040fe200078e02ff */
[----:B------:R-:W-:Y:S01]  /*6fb0*/  I2IP.S8.S32.SAT R56, R7, R3, RZ ;  /* 0x0000000307387239 */ /* 0x000fe200000014ff */
[C---:B------:R-:W-:Y:S02]  /*6fc0*/  IMAD R16, R38.reuse, R21, RZ ;  /* 0x0000001526107224 */ /* 0x040fe400078e02ff */
[----:B------:R-:W-:Y:S01]  /*6fd0*/  IMAD R21, R38, R26, RZ ;  /* 0x0000001a26157224 */ /* 0x000fe200078e02ff */
[----:B------:R-:W-:Y:S01]  /*6fe0*/  I2IP.S8.S32.SAT R56, R2, R0, R56 ;  /* 0x0000000002387239 */ /* 0x000fe20000001438 */
[C---:B------:R-:W-:Y:S01]  /*6ff0*/  IMAD R26, R38.reuse, R31, RZ ;  /* 0x0000001f261a7224 */ /* 0x040fe200078e02ff */
[----:B------:R-:W-:Y:S01]  /*7000*/  SHF.R.S32.HI R2, RZ, 0x18, R49 ;  /* 0x00000018ff027819 */ /* 0x000fe20000011431 */
[C---:B------:R-:W-:Y:S02]  /*7010*/  IMAD R3, R38.reuse, R8, RZ ;  /* 0x0000000826037224 */ /* 0x040fe400078e02ff */
[----:B------:R-:W-:Y:S02]  /*7020*/  IMAD.SHL.U32 R31, R49, 0x100, RZ ;  /* 0x00000100311f7824 */ /* 0x000fe400078e00ff */
[C---:B------:R-:W-:Y:S02]  /*7030*/  IMAD R8, R38.reuse, R13, RZ ;  /* 0x0000000d26087224 */ /* 0x040fe400078e02ff */
[C---:B------:R-:W-:Y:S01]  /*7040*/  IMAD R13, R38.reuse, R18, RZ ;  /* 0x00000012260d7224 */ /* 0x040fe200078e02ff */
[----:B------:R-:W-:Y:S01]  /*7050*/  SHF.R.S32.HI R0, RZ, 0x18, R31 ;  /* 0x00000018ff007819 */ /* 0x000fe2000001141f */
[----:B------:R-:W-:Y:S01]  /*7060*/  IMAD R18, R38, R23, RZ ;  /* 0x0000001726127224 */ /* 0x000fe200078e02ff */
[----:B------:R-:W-:Y:S01]  /*7070*/  SHF.L.U32 R31, R50, 0x10, RZ ;  /* 0x00000010321f7819 */ /* 0x000fe200000006ff */
[C---:B------:R-:W-:Y:S02]  /*7080*/  IMAD R4, R38.reuse, R9, RZ ;  /* 0x0000000926047224 */ /* 0x040fe400078e02ff */
[C---:B------:R-:W-:Y:S01]  /*7090*/  IMAD R23, R38.reuse, R28, RZ ;  /* 0x0000001c26177224 */ /* 0x040fe200078e02ff */
[----:B------:R-:W-:Y:S01]  /*70a0*/  SHF.R.S32.HI R31, RZ, 0x18, R31 ;  /* 0x00000018ff1f7819 */ /* 0x000fe2000001141f */
[C---:B------:R-:W-:Y:S02]  /*70b0*/  IMAD R7, R38.reuse, R12, RZ ;  /* 0x0000000c26077224 */ /* 0x040fe400078e02ff */
[----:B------:R-:W-:Y:S01]  /*70c0*/  IMAD R28, R38, R33, RZ ;  /* 0x00000021261c7224 */ /* 0x000fe200078e02ff */
[----:B------:R-:W-:Y:S01]  /*70d0*/  PRMT R33, R50, 0x8880, RZ ;  /* 0x0000888032217816 */ /* 0x000fe200000000ff */
[----:B------:R-:W-:Y:S02]  /*70e0*/  IMAD R3, R41, R40, R3 ;  /* 0x0000002829037224 */ /* 0x000fe400078e0203 */
[C---:B------:R-:W-:Y:S02]  /*70f0*/  IMAD R12, R38.reuse, R17, RZ ;  /* 0x00000011260c7224 */ /* 0x040fe400078e02ff */
[C---:B------:R-:W-:Y:S02]  /*7100*/  IMAD R5, R38.reuse, R10, RZ ;  /* 0x0000000a26057224 */ /* 0x040fe400078e02ff */
[----:B------:R-:W-:Y:S02]  /*7110*/  IMAD R17, R38, R22, RZ ;  /* 0x0000001626117224 */ /* 0x000fe400078e02ff */
[----:B------:R-:W-:Y:S02]  /*7120*/  IMAD R4, R42, R40, R4 ;  /* 0x000000282a047224 */ /* 0x000fe400078e0204 */
[C---:B------:R-:W-:Y:S02]  /*7130*/  IMAD R22, R38.reuse, R27, RZ ;  /* 0x0000001b26167224 */ /* 0x040fe400078e02ff */
[----:B------:R-:W-:Y:S01]  /*7140*/  IMAD R27, R38, R32, RZ ;  /* 0x00000020261b7224 */ /* 0x000fe200078e02ff */
[----:B------:R-:W-:Y:S01]  /*7150*/  SHF.L.U32 R32, R50, 0x8, RZ ;  /* 0x0000000832207819 */ /* 0x000fe200000006ff */
[-C--:B------:R-:W-:Y:S02]  /*7160*/  IMAD R5, R0, R40.reuse, R5 ;  /* 0x0000002800057224 */ /* 0x080fe400078e0205 */
[----:B------:R-:W-:Y:S01]  /*7170*/  IMAD.MOV.U32 R0, RZ, RZ, R33 ;  /* 0x000000ffff007224 */ /* 0x000fe200078e0021 */
[----:B------:R-:W-:Y:S01]  /*7180*/  SHF.R.S32.HI R32, RZ, 0x18, R32 ;  /* 0x00000018ff207819 */ /* 0x000fe20000011420 */
[-C--:B------:R-:W-:Y:S01]  /*7190*/  IMAD R6, R2, R40.reuse, R6 ;  /* 0x0000002802067224 */ /* 0x080fe200078e0206 */
[----:B------:R-:W-:Y:S01]  /*71a0*/  SHF.R.S32.HI R2, RZ, 0x18, R50 ;  /* 0x00000018ff027819 */ /* 0x000fe20000011432 */
[----:B------:R-:W-:Y:S01]  /*71b0*/  IMAD R7, R0, R40, R7 ;  /* 0x0000002800077224 */ /* 0x000fe200078e0207 */
[----:B------:R-:W-:Y:S01]  /*71c0*/  PRMT R0, R51, 0x8880, RZ ;  /* 0x0000888033007816 */ /* 0x000fe200000000ff */
[----:B------:R-:W-:Y:S01]  /*71d0*/  IMAD R9, R38, R14, RZ ;  /* 0x0000000e26097224 */ /* 0x000fe200078e02ff */
[----:B------:R-:W-:Y:S01]  /*71e0*/  I2IP.S8.S32.SAT R6, R6, R5, RZ ;  /* 0x0000000506067239 */ /* 0x000fe200000014ff */
[-C--:B------:R-:W-:Y:S01]  /*71f0*/  IMAD R8, R31, R40.reuse, R8 ;  /* 0x000000281f087224 */ /* 0x080fe200078e0208 */
[C---:B------:R-:W-:Y:S01]  /*7200*/  SHF.L.U32 R31, R51.reuse, 0x8, RZ ;  /* 0x00000008331f7819 */ /* 0x040fe200000006ff */
[----:B------:R-:W-:Y:S01]  /*7210*/  IMAD R10, R38, R15, RZ ;  /* 0x0000000f260a7224 */ /* 0x000fe200078e02ff */
[----:B------:R-:W-:Y:S01]  /*7220*/  I2IP.S8.S32.SAT R57, R4, R3, R6 ;  /* 0x0000000304397239 */ /* 0x000fe20000001406 */
[-C--:B------:R-:W-:Y:S01]  /*7230*/  IMAD R9, R32, R40.reuse, R9 ;  /* 0x0000002820097224 */ /* 0x080fe200078e0209 */
[----:B------:R-:W-:Y:S01]  /*7240*/  SHF.R.S32.HI R5, RZ, 0x18, R31 ;  /* 0x00000018ff057819 */ /* 0x000fe2000001141f */
[-C--:B------:R-:W-:Y:S01]  /*7250*/  IMAD R10, R2, R40.reuse, R10 ;  /* 0x00000028020a7224 */ /* 0x080fe200078e020a */
[----:B------:R-:W-:Y:S01]  /*7260*/  SHF.L.U32 R2, R51, 0x10, RZ ;  /* 0x0000001033027819 */ /* 0x000fe200000006ff */
[----:B------:R-:W-:Y:S01]  /*7270*/  IMAD R11, R0, R40, R11 ;  /* 0x00000028000b7224 */ /* 0x000fe200078e020b */
[----:B------:R-:W-:Y:S01]  /*7280*/  SHF.R.S32.HI R0, RZ, 0x18, R51 ;  /* 0x00000018ff007819 */ /* 0x000fe20000011433 */
[C---:B------:R-:W-:Y:S01]  /*7290*/  IMAD R15, R38.reuse, R20, RZ ;  /* 0x00000014260f7224 */ /* 0x040fe200078e02ff */
[----:B------:R-:W-:Y:S01]  /*72a0*/  SHF.R.S32.HI R2, RZ, 0x18, R2 ;  /* 0x00000018ff027819 */ /* 0x000fe20000011402 */
[C---:B------:R-:W-:Y:S01]  /*72b0*/  IMAD R14, R38.reuse, R19, RZ ;  /* 0x00000013260e7224 */ /* 0x040fe200078e02ff */
[C---:B----4-:R-:W-:Y:S01]  /*72c0*/  SHF.L.U32 R4, R45.reuse, 0x10, RZ ;  /* 0x000000102d047819 */ /* 0x050fe200000006ff */
[----:B------:R-:W-:Y:S01]  /*72d0*/  IMAD R19, R38, R24, RZ ;  /* 0x0000001826137224 */ /* 0x000fe200078e02ff */
[----:B------:R-:W-:Y:S01]  /*72e0*/  PRMT R3, R45, 0x8880, RZ ;  /* 0x000088802d037816 */ /* 0x000fe200000000ff */
[-C--:B------:R-:W-:Y:S01]  /*72f0*/  IMAD R12, R2, R40.reuse, R12 ;  /* 0x00000028020c7224 */ /* 0x080fe200078e020c */
[----:B------:R-:W-:Y:S01]  /*7300*/  PRMT R2, R44, 0x8880, RZ ;  /* 0x000088802c027816 */ /* 0x000fe200000000ff */
[-C--:B------:R-:W-:Y:S01]  /*7310*/  IMAD R13, R5, R40.reuse, R13 ;  /* 0x00000028050d7224 */ /* 0x080fe200078e020d */
[----:B------:R-:W-:Y:S01]  /*7320*/  SHF.R.S32.HI R4, RZ, 0x18, R4 ;  /* 0x00000018ff047819 */ /* 0x000fe20000011404 */
[----:B------:R-:W-:Y:S01]  /*7330*/  IMAD R14, R0, R40, R14 ;  /* 0x00000028000e7224 */ /* 0x000fe200078e020e */
[----:B------:R-:W-:Y:S01]  /*7340*/  MOV R0, R2 ;  /* 0x0000000200007202 */ /* 0x000fe20000000f00 */
[----:B------:R-:W-:Y:S01]  /*7350*/  IMAD.U32 R5, R44, 0x10000, RZ ;  /* 0x000100002c057824 */ /* 0x000fe200078e00ff */
[----:B------:R-:W-:Y:S01]  /*7360*/  I2IP.S8.S32.SAT R9, R10, R9, RZ ;  /* 0x000000090a097239 */ /* 0x000fe200000014ff */
[----:B------:R-:W-:Y:S01]  /*7370*/  IMAD R20, R38, R25, RZ ;  /* 0x0000001926147224 */ /* 0x000fe200078e02ff */
[----:B------:R-:W-:Y:S01]  /*7380*/  I2IP.S8.S32.SAT R13, R14, R13, RZ ;  /* 0x0000000d0e0d7239 */ /* 0x000fe200000014ff */
[----:B------:R-:W-:Y:S01]  /*7390*/  IMAD R15, R0, R40, R15 ;  /* 0x00000028000f7224 */ /* 0x000fe200078e020f */
[----:B------:R-:W-:Y:S01]  /*73a0*/  SHF.R.S32.HI R2, RZ, 0x18, R5 ;  /* 0x00000018ff027819 */ /* 0x000fe20000011405 */
[----:B------:R-:W-:Y:S01]  /*73b0*/  IMAD R24, R38, R29, RZ ;  /* 0x0000001d26187224 */ /* 0x000fe200078e02ff */
[----:B------:R-:W-:Y:S01]  /*73c0*/  SHF.L.U32 R0, R44, 0x8, RZ ;  /* 0x000000082c007819 */ /* 0x000fe200000006ff */
[----:B------:R-:W-:Y:S01]  /*73d0*/  IMAD R25, R38, R30, RZ ;  /* 0x0000001e26197224 */ /* 0x000fe200078e02ff */
[----:B------:R-:W-:Y:S01]  /*73e0*/  I2IP.S8.S32.SAT R58, R8, R7, R9 ;  /* 0x00000007083a7239 */ /* 0x000fe20000001409 */
[----:B------:R-:W-:Y:S01]  /*73f0*/  IMAD R16, R2, R40, R16 ;  /* 0x0000002802107224 */ /* 0x000fe200078e0210 */
[----:B------:R-:W-:Y:S01]  /*7400*/  SHF.R.S32.HI R0, RZ, 0x18, R0 ;  /* 0x00000018ff007819 */ /* 0x000fe20000011400 */
[----:B------:R-:W-:Y:S01]  /*7410*/  IMAD R29, R38, R34, RZ ;  /* 0x00000022261d7224 */ /* 0x000fe200078e02ff */
[----:B------:R-:W-:Y:S01]  /*7420*/  SHF.R.S32.HI R2, RZ, 0x18, R44 ;  /* 0x00000018ff027819 */ /* 0x000fe2000001142c */
[----:B------:R-:W-:Y:S01]  /*7430*/  IMAD.SHL.U32 R5, R45, 0x100, RZ ;  /* 0x000001002d057824 */ /* 0x000fe200078e00ff */
[----:B------:R-:W-:Y:S01]  /*7440*/  I2IP.S8.S32.SAT R59, R12, R11, R13 ;  /* 0x0000000b0c3b7239 */ /* 0x000fe2000000140d */
[-C--:B------:R-:W-:Y:S02]  /*7450*/  IMAD R17, R0, R40.reuse, R17 ;  /* 0x0000002800117224 */ /* 0x080fe400078e0211 */
[-C--:B------:R-:W-:Y:S01]  /*7460*/  IMAD R18, R2, R40.reuse, R18 ;  /* 0x0000002802127224 */ /* 0x080fe200078e0212 */
[----:B------:R-:W-:Y:S01]  /*7470*/  SHF.R.S32.HI R0, RZ, 0x18, R5 ;  /* 0x00000018ff007819 */ /* 0x000fe20000011405 */
[-C--:B------:R-:W-:Y:S01]  /*7480*/  IMAD R19, R3, R40.reuse, R19 ;  /* 0x0000002803137224 */ /* 0x080fe200078e0213 */
[----:B------:R-:W-:Y:S01]  /*7490*/  SHF.R.S32.HI R2, RZ, 0x18, R45 ;  /* 0x00000018ff027819 */ /* 0x000fe2000001142d */
[-C--:B------:R-:W-:Y:S01]  /*74a0*/  IMAD R20, R4, R40.reuse, R20 ;  /* 0x0000002804147224 */ /* 0x080fe200078e0214 */
[----:B------:R-:W-:Y:S01]  /*74b0*/  SHF.L.U32 R4, R46, 0x10, RZ ;  /* 0x000000102e047819 */ /* 0x000fe200000006ff */
[-C--:B------:R-:W-:Y:S01]  /*74c0*/  IMAD R21, R0, R40.reuse, R21 ;  /* 0x0000002800157224 */ /* 0x080fe200078e0215 */
[C---:B------:R-:W-:Y:S01]  /*74d0*/  PRMT R0, R46.reuse, 0x8880, RZ ;  /* 0x000088802e007816 */ /* 0x040fe200000000ff */
[----:B------:R1:W-:Y:S01]  /*74e0*/  STS.128 [R69+UR44+0x4400], R56 ;  /* 0x0044003845007988 */ /* 0x0003e20008000c2c */
[----:B------:R-:W-:Y:S01]  /*74f0*/  SHF.L.U32 R3, R46, 0x8, RZ ;  /* 0x000000082e037819 */ /* 0x000fe200000006ff */
[-C--:B------:R-:W-:Y:S01]  /*7500*/  IMAD R22, R2, R40.reuse, R22 ;  /* 0x0000002802167224 */ /* 0x080fe200078e0216 */
[----:B------:R-:W-:Y:S01]  /*7510*/  SHF.R.S32.HI R2, RZ, 0x18, R4 ;  /* 0x00000018ff027819 */ /* 0x000fe20000011404 */
[-C--:B------:R-:W-:Y:S01]  /*7520*/  IMAD R23, R0, R40.reuse, R23 ;  /* 0x0000002800177224 */ /* 0x080fe200078e0217 */
[----:B------:R-:W-:Y:S01]  /*7530*/  SHF.R.S32.HI R3, RZ, 0x18, R3 ;  /* 0x00000018ff037819 */ /* 0x000fe20000011403 */
[----:B------:R-:W-:Y:S01]  /*7540*/  IMAD R30, R38, R35, RZ ;  /* 0x00000023261e7224 */ /* 0x000fe200078e02ff */
[----:B------:R-:W-:Y:S01]  /*7550*/  SHF.R.S32.HI R0, RZ, 0x18, R46 ;  /* 0x00000018ff007819 */ /* 0x000fe2000001142e */
[-C--:B------:R-:W-:Y:S01]  /*7560*/  IMAD R24, R2, R40.reuse, R24 ;  /* 0x0000002802187224 */ /* 0x080fe200078e0218 */
[----:B------:R-:W-:Y:S01]  /*7570*/  PRMT R2, R47, 0x8880, RZ ;  /* 0x000088802f027816 */ /* 0x000fe200000000ff */
[-C--:B------:R-:W-:Y:S01]  /*7580*/  IMAD R25, R3, R40.reuse, R25 ;  /* 0x0000002803197224 */ /* 0x080fe200078e0219 */
[C---:B------:R-:W-:Y:S01]  /*7590*/  SHF.L.U32 R3, R47.reuse, 0x10, RZ ;  /* 0x000000102f037819 */ /* 0x040fe200000006ff */
[----:B------:R-:W-:Y:S01]  /*75a0*/  IMAD.SHL.U32 R4, R47, 0x100, RZ ;  /* 0x000001002f047824 */ /* 0x000fe200078e00ff */
[----:B------:R-:W-:Y:S01]  /*75b0*/  SHF.R.S32.HI R5, RZ, 0x18, R47 ;  /* 0x00000018ff057819 */ /* 0x000fe2000001142f */
[-C--:B------:R-:W-:Y:S01]  /*75c0*/  IMAD R26, R0, R40.reuse, R26 ;  /* 0x00000028001a7224 */ /* 0x080fe200078e021a */
[----:B------:R-:W-:Y:S01]  /*75d0*/  SHF.R.S32.HI R3, RZ, 0x18, R3 ;  /* 0x00000018ff037819 */ /* 0x000fe20000011403 */
[-C--:B------:R-:W-:Y:S01]  /*75e0*/  IMAD R27, R2, R40.reuse, R27 ;  /* 0x00000028021b7224 */ /* 0x080fe200078e021b */
[----:B------:R-:W-:Y:S02]  /*75f0*/  SHF.R.S32.HI R4, RZ, 0x18, R4 ;  /* 0x00000018ff047819 */ /* 0x000fe40000011404 */
[----:B------:R-:W-:Y:S01]  /*7600*/  I2IP.S8.S32.SAT R17, R18, R17, RZ ;  /* 0x0000001112117239 */ /* 0x000fe200000014ff */
[-C--:B------:R-:W-:Y:S01]  /*7610*/  IMAD R28, R3, R40.reuse, R28 ;  /* 0x00000028031c7224 */ /* 0x080fe200078e021c */
[----:B------:R-:W-:Y:S01]  /*7620*/  I2IP.S8.S32.SAT R21, R22, R21, RZ ;  /* 0x0000001516157239 */ /* 0x000fe200000014ff */
[-C--:B------:R-:W-:Y:S01]  /*7630*/  IMAD R29, R4, R40.reuse, R29 ;  /* 0x00000028041d7224 */ /* 0x080fe200078e021d */
[----:B------:R-:W-:Y:S01]  /*7640*/  I2IP.S8.S32.SAT R16, R16, R15, R17 ;  /* 0x0000000f10107239 */ /* 0x000fe20000001411 */
[----:B------:R-:W-:Y:S01]  /*7650*/  IMAD R30, R5, R40, R30 ;  /* 0x00000028051e7224 */ /* 0x000fe200078e021e */
[----:B------:R-:W-:Y:S02]  /*7660*/  I2IP.S8.S32.SAT R17, R20, R19, R21 ;  /* 0x0000001314117239 */ /* 0x000fe40000001415 */
[----:B------:R-:W-:Y:S02]  /*7670*/  I2IP.S8.S32.SAT R18, R26, R25, RZ ;  /* 0x000000191a127239 */ /* 0x000fe400000014ff */
[----:B------:R-:W-:Y:S02]  /*7680*/  I2IP.S8.S32.SAT R19, R30, R29, RZ ;  /* 0x0000001d1e137239 */ /* 0x000fe400000014ff */
[----:B------:R-:W-:Y:S02]  /*7690*/  I2IP.S8.S32.SAT R18, R24, R23, R18 ;  /* 0x0000001718127239 */ /* 0x000fe40000001412 */
[----:B------:R-:W-:Y:S02]  /*76a0*/  I2IP.S8.S32.SAT R19, R28, R27, R19 ;  /* 0x0000001b1c137239 */ /* 0x000fe40000001413 */
[----:B------:R-:W-:Y:S02]  /*76b0*/  LEA R0, R82, UR44, 0x3 ;  /* 0x0000002c52007c11 */ /* 0x000fe4000f8e18ff */
[----:B------:R-:W-:Y:S01]  /*76c0*/  @P6 SHF.L.U32 R2, R81, 0x1f, RZ ;  /* 0x0000001f51026819 */ /* 0x000fe200000006ff */
[----:B------:R1:W-:Y:S01]  /*76d0*/  STS.128 [R89+0x4410], R16 ;  /* 0x0044101059007388 */ /* 0x0003e20000000c00 */
[----:B------:R-:W-:Y:S01]  /*76e0*/  @!PT LDS RZ, [RZ] ;  /* 0x00000000fffff984 */ /* 0x000fe20000000800 */
[----:B------:R-:W-:Y:S01]  /*76f0*/  @!PT LDS RZ, [RZ] ;  /* 0x00000000fffff984 */ /* 0x000fe20000000800 */
[----:B------:R-:W-:Y:S01]  /*7700*/  @!PT LDS RZ, [RZ] ;  /* 0x00000000fffff984 */ /* 0x000fe20000000800 */
[----:B------:R-:W-:Y:S01]  /*7710*/  @!PT LDS RZ, [RZ] ;  /* 0x00000000fffff984 */ /* 0x000fe20000000800 */
[----:B------:R2:W-:Y:S07]  /*7720*/  MEMBAR.ALL.CTA ;  /* 0x0000000000007992 */ /* 0x0005ee0000008000 */
[----:B--2---:R-:W2:Y:S02]  /*7730*/  FENCE.VIEW.ASYNC.S ;  /* 0x00000000000073c6 */ /* 0x004ea40000000000 */
[----:B--2---:R-:W-:Y:S06]  /*7740*/  BAR.SYNC.DEFER_BLOCKING 0x1, 0x80 ;  /* 0x0042000000007b1d */ /* 0x004fec0000010000 */
[----:B------:R-:W-:Y:S05]  /*7750*/  @P0 BRA `(.L_x_123) ;  /* 0x0000000000280947 */ /* 0x000fea0003800000 */
[----:B------:R-:W-:Y:S01]  /*7760*/  UIADD3 UR4, UPT, UPT, UR44, 0x4400, URZ ;  /* 0x000044002c047890 */ /* 0x000fe2000fffe0ff */
[----:B------:R-:W-:Y:S05]  /*7770*/  UMOV UR51, UR36 ;  /* 0x0000002400337c82 */ /* 0x000fea0008000000 */
[----:B------:R-:W-:Y:S01]  /*7780*/  MOV R86, UR4 ;  /* 0x0000000400567c02 */ /* 0x000fe20008000f00 */
[----:B------:R-:W-:Y:S03]  /*7790*/  UIADD3 UR4, UP0, UPT, UR62, 0x680, URZ ;  /* 0x000006803e047890 */ /* 0x000fe6000ff1e0ff */
[----:B------:R-:W-:Y:S01]  /*77a0*/  R2UR UR48, R86 ;  /* 0x00000000563072ca */ /* 0x000fe200000e0000 */
[----:B------:R-:W-:Y:S11]  /*77b0*/  UIADD3.X UR5, UPT, UPT, URZ, UR63, URZ, UP0, !UPT ;  /* 0x0000003fff057290 */ /* 0x000ff600087fe4ff */
[----:B------:R-:W-:Y:S01]  /*77c0*/  @!UPT UIADD3 URZ, UPT, UPT, URZ, URZ, URZ ;  /* 0x000000fffffff290 */ /* 0x000fe2000fffe0ff */
[----:B------:R2:W-:Y:S01]  /*77d0*/  UTMASTG.3D [UR48], [UR4] ;  /* 0x00000030040073b5 */ /* 0x0005e20008010000 */
[----:B------:R0:W-:Y:S01]  /*77e0*/  UTMACMDFLUSH ;  /* 0x00000000000079b7 */ /* 0x0001e20000000000 */
[----:B--2---:R-:W-:Y:S04]  /*77f0*/  DEPBAR.LE SB0, 0x1 ;  /* 0x000080400000791a */ /* 0x004fe80000000000 */
.L_x_123:
[----:B------:R-:W-:Y:S05]  /*7800*/  BSYNC.RECONVERGENT B0 ;  /* 0x0000000000007941 */ /* 0x000fea0003800200 */
.L_x_122:
[----:B------:R-:W-:Y:S06]  /*7810*/  BAR.SYNC.DEFER_BLOCKING 0x1, 0x80 ;  /* 0x0042000000007b1d */ /* 0x000fec0000010000 */
[----:B------:R-:W2:Y:S01]  /*7820*/  @P6 SYNCS.PHASECHK.TRANS64.TRYWAIT P0, [R0+URZ+0x140], R2 ;  /* 0x00014002000065a7 */ /* 0x000ea200080011ff */
[----:B------:R-:W-:Y:S01]  /*7830*/  BSSY B1, `(.L_x_124) ;  /* 0x000001f000017945 */ /* 0x000fe20003800000 */
[----:B--2---:R-:W-:Y:S03]  /*7840*/  @P6 SEL R53, RZ, 0x1, !P0 ;  /* 0x00000001ff356807 */ /* 0x004fe60004000000 */
[----:B------:R-:W-:Y:S05]  /*7850*/  @!P6 BRA `(.L_x_125) ;  /* 0x000000000070e947 */ /* 0x000fea0003800000 */
[----:B------:R-:W-:Y:S01]  /*7860*/  ISETP.NE.AND P1, PT, R54, RZ, PT ;  /* 0x000000ff3600720c */ /* 0x000fe20003f25270 */
[----:B------:R-:W-:Y:S01]  /*7870*/  BSSY B0, `(.L_x_126) ;  /* 0x0000008000007945 */ /* 0x000fe20003800000 */
[----:B------:R-:W-:Y:S11]  /*7880*/  ISETP.NE.AND P0, PT, R53, RZ, PT ;  /* 0x000000ff3500720c */ /* 0x000ff60003f05270 */
[----:B------:R-:W-:Y:S04]  /*7890*/  @P1 IMAD R4, R82, 0x1000, R60 ;  /* 0x0000100052041824 */ /* 0x000fe800078e023c */
[----:B------:R-:W-:Y:S01]  /*78a0*/  @P1 IMAD.IADD R3, R55, 0x1, R4 ;  /* 0x0000000137031824 */ /* 0x000fe200078e0204 */
[----:B------:R-:W-:Y:S06]  /*78b0*/  @P0 BRA `(.L_x_127) ;  /* 0x00000000000c0947 */ /* 0x000fec0003800000 */
[----:B------:R-:W-:Y:S04]  /*78c0*/  SHF.L.U32 R2, R81, 0x1f, RZ ;  /* 0x0000001f51027819 */ /* 0x000fe800000006ff */
[----:B------:R-:W2:Y:S02]  /*78d0*/  SYNCS.PHASECHK.TRANS64.TRYWAIT P0, [R0+URZ+0x140], R2 ;  /* 0x00014002000075a7 */ /* 0x000ea400080011ff */
[----:B--2---:R-:W-:Y:S05]  /*78e0*/  @!P0 BRA `(.L_x_128) ;  /* 0x0000003800608947 */ /* 0x004fea0003800000 */
.L_x_127:
[----:B------:R-:W-:Y:S05]  /*78f0*/  BSYNC B0 ;  /* 0x0000000000007941 */ /* 0x000fea0003800000 */
.L_x_126:
[----:B------:R-:W-:Y:S01]  /*7900*/  ISETP.NE.AND P0, PT, R54, RZ, PT ;  /* 0x000000ff3600720c */ /* 0x000fe20003f05270 */
[----:B--2---:R-:W-:Y:S02]  /*7910*/  VIADD R2, R0, 0x160 ;  /* 0x0000016000027836 */ /* 0x004fe40000000000 */
[----:B------:R-:W-:Y:S02]  /*7920*/  IMAD.U32 R0, RZ, RZ, UR45 ;  /* 0x0000002dff007e24 */ /* 0x000fe4000f8e00ff */
[----:B------:R-:W-:Y:S03]  /*7930*/  VIADD R82, R82, 0x1 ;  /* 0x0000000152527836 */ /* 0x000fe60000000000 */
[----:B------:R-:W-:Y:S05]  /*7940*/  PRMT R0, R0, 0x654, R2 ;  /* 0x0000065400007816 */ /* 0x000fea0000000002 */
[----:B------:R2:W3:Y:S04]  /*7950*/  @P0 LDS.128 R48, [R4+0x400] ;  /* 0x0004000004300984 */ /* 0x0004e80000000c00 */
        /* <DEDUP_REMOVED lines=11> */
[----:B--23--:R-:W-:Y:S02]  /*7a10*/  LOP3.LUT R81, R81, R0, RZ, 0x3c, !PT ;  /* 0x0000000051517212 */ /* 0x00cfe400078e3cff */
.L_x_125:
[----:B------:R-:W-:Y:S05]  /*7a20*/  BSYNC B1 ;  /* 0x0000000000017941 */ /* 0x000fea0003800000 */
.L_x_124:
[----:B------:R-:W-:Y:S05]  /*7a30*/  VIADD R0, R39, 0x40 ;  /* 0x0000004027007836 */ /* 0x000fea0000000000 */
[----:B------:R-:W-:Y:S04]  /*7a40*/  SHF.R.U32.HI R0, RZ, 0x15, R0 ;  /* 0x00000015ff007819 */ /* 0x000fe80000011600 */
[----:B------:R-:W-:Y:S11]  /*7a50*/  LOP3.LUT P0, RZ, R0, 0x3, R75, 0x48, !PT ;  /* 0x0000000300ff7812 */ /* 0x000ff6000780484b */
[----:B------:R-:W-:Y:S02]  /*7a60*/  @!UPT UIADD3 URZ, UPT, UPT, URZ, URZ, URZ ;  /* 0x000000fffffff290 */ /* 0x000fe4000fffe0ff */
[----:B------:R-:W-:Y:S05]  /*7a70*/  @!P0 BRA `(.L_x_129) ;  /* 0x0000000000408947 */ /* 0x000fea0003800000 */
[----:B------:R-:W2:Y:S01]  /*7a80*/  LDCU.64 UR8, c[0x4][0x78] ;  /* 0x01000f00ff0877ac */ /* 0x000ea20008000a00 */
[----:B------:R-:W-:Y:S01]  /*7a90*/  MOV R3, 0x0 ;  /* 0x0000000000037802 */ /* 0x000fe20000000f00 */
[----:B------:R-:W-:Y:S02]  /*7aa0*/  HFMA2 R12, -RZ, RZ, 0, 5.9604644775390625e-08 ;  /* 0x00000001ff0c7431 */ /* 0x000fe400000001ff */
[----:B------:R-:W-:Y:S02]  /*7ab0*/  IMAD.MOV.U32 R8, RZ, RZ, 0x192 ;  /* 0x00000192ff087424 */ /* 0x000fe400078e00ff */
[----:B------:R-:W-:Y:S01]  /*7ac0*/  IMAD.MOV.U32 R13, RZ, RZ, RZ ;  /* 0x000000ffff0d7224 */ /* 0x000fe200078e00ff */
[----:B------:R-:W3:Y:S01]  /*7ad0*/  LDCU.64 UR6, c[0x4][0x80] ;  /* 0x01001000ff0677ac */ /* 0x000ee20008000a00 */
[----:B------:R-:W1:Y:S01]  /*7ae0*/  LDC.64 R2, c[0x4][R3] ;  /* 0x0100000003027b82 */ /* 0x000e620000000a00 */
[----:B------:R-:W5:Y:S01]  /*7af0*/  LDCU.64 UR4, c[0x4][0x18] ;  /* 0x01000300ff0477ac */ /* 0x000f620008000a00 */
[----:B--2---:R-:W-:Y:S01]  /*7b00*/  MOV R5, UR9 ;  /* 0x0000000900057c02 */ /* 0x004fe20008000f00 */
[----:B------:R-:W-:Y:S01]  /*7b10*/  IMAD.U32 R4, RZ, RZ, UR8 ;  /* 0x00000008ff047e24 */ /* 0x000fe2000f8e00ff */
[----:B---3--:R-:W-:Y:S01]  /*7b20*/  MOV R7, UR7 ;  /* 0x0000000700077c02 */ /* 0x008fe20008000f00 */
[----:B------:R-:W-:Y:S01]  /*7b30*/  IMAD.U32 R6, RZ, RZ, UR6 ;  /* 0x00000006ff067e24 */ /* 0x000fe2000f8e00ff */
[----:B-----5:R-:W-:Y:S01]  /*7b40*/  MOV R11, UR5 ;  /* 0x00000005000b7c02 */ /* 0x020fe20008000f00 */
[----:B------:R-:W-:Y:S02]  /*7b50*/  IMAD.U32 R10, RZ, RZ, UR4 ;  /* 0x00000004ff0a7e24 */ /* 0x000fe4000f8e00ff */
[----:B------:R-:W-:Y:S07]  /*7b60*/  LEPC R20, `(.L_x_129) ;  /* 0x000000001014794e */ /* 0x000fee0000000000 */
[----:B-1--4-:R-:W-:Y:S05]  /*7b70*/  CALL.ABS.NOINC R2 ;  /* 0x0000000002007343 */ /* 0x012fea0003c00000 */
.L_x_129:
[C---:B------:R-:W-:Y:S01]  /*7b80*/  SHF.L.U32 R2, R48.reuse, 0x10, RZ ;  /* 0x0000001030027819 */ /* 0x040fe200000006ff */
[----:B------:R-:W-:Y:S05]  /*7b90*/  WARPSYNC.ALL ;  /* 0x0000000000007948 */ /* 0x000fea0003800000 */
[----:B------:R-:W-:Y:S01]  /*7ba0*/  R2UR UR4, R39 ;  /* 0x00000000270472ca */ /* 0x000fe200000e0000 */
[----:B------:R-:W-:Y:S01]  /*7bb0*/  BSSY.RECONVERGENT B0, `(.L_x_130) ;  /* 0x0000099000007945 */ /* 0x000fe20003800200 */
[C---:B------:R-:W-:Y:S02]  /*7bc0*/  PRMT R3, R48.reuse, 0x8880, RZ ;  /* 0x0000888030037816 */ /* 0x040fe400000000ff */
[----:B------:R-:W-:Y:S02]  /*7bd0*/  SHF.L.U32 R41, R48, 0x8, RZ ;  /* 0x0000000830297819 */ /* 0x000fe400000006ff */
[C---:B------:R-:W-:Y:S02]  /*7be0*/  SHF.L.U32 R42, R49.reuse, 0x10, RZ ;  /* 0x00000010312a7819 */ /* 0x040fe400000006ff */
[----:B------:R-:W-:Y:S02]  /*7bf0*/  SHF.L.U32 R43, R49, 0x8, RZ ;  /* 0x00000008312b7819 */ /* 0x000fe400000006ff */
[----:B------:R-:W-:Y:S02]  /*7c00*/  SHF.R.S32.HI R42, RZ, 0x18, R42 ;  /* 0x00000018ff2a7819 */ /* 0x000fe4000001142a */
[----:B------:R-:W-:Y:S01]  /*7c10*/  SHF.R.S32.HI R43, RZ, 0x18, R43 ;  /* 0x00000018ff2b7819 */ /* 0x000fe2000001142b */
[----:B-1----:R-:W-:Y:S01]  /*7c20*/  LDTM.16dp32bit_t0_t15.x32 R4, tmem[UR4+0x40] ;  /* 0x00004004000479ee */ /* 0x002fe20008a80000 */
[----:B------:R-:W1:Y:S01]  /*7c30*/  LDTM.16dp32bit_t16_t31.x32 R4, tmem[UR4+0x60] ;  /* 0x00006004000479ee */ /* 0x000e620008aa0000 */
[----:B------:R-:W-:Y:S02]  /*7c40*/  ISETP.NE.AND P0, PT, R87, RZ, PT ;  /* 0x000000ff5700720c */ /* 0x000fe40003f05270 */
        /* <DEDUP_REMOVED lines=16> */
[----:B------:R-:W-:Y:S01]  /*7d50*/  IMAD R5, R38, R9, RZ ;  /* 0x0000000926057224 */ /* 0x000fe200078e02ff */
[----:B------:R-:W-:Y:S01]  /*7d60*/  PRMT R7, R50, 0x8880, RZ ;  /* 0x0000888032077816 */ /* 0x000fe200000000ff */
[----:B------:R-:W-:Y:S01]  /*7d70*/  IMAD R12, R38, R16, RZ ;  /* 0x00000010260c7224 */ /* 0x000fe200078e02ff */
[----:B------:R-:W-:Y:S01]  /*7d80*/  I2IP.S8.S32.SAT R56, R2, R0, R56 ;  /* 0x0000000002387239 */ /* 0x000fe20000001438 */
[C---:B------:R-:W-:Y:S01]  /*7d90*/  IMAD R9, R38.reuse, R13, RZ ;  /* 0x0000000d26097224 */ /* 0x040fe200078e02ff */
[----:B------:R-:W-:Y:S01]  /*7da0*/  SHF.R.S32.HI R3, RZ, 0x18, R49 ;  /* 0x00000018ff037819 */ /* 0x000fe20000011431 */
[----:B------:R-:W-:Y:S01]  /*7db0*/  IMAD R16, R38, R20, RZ ;  /* 0x0000001426107224 */ /* 0x000fe200078e02ff */
[----:B----4-:R-:W-:Y:S01]  /*7dc0*/  SHF.L.U32 R0, R44, 0x10, RZ ;  /* 0x000000102c007819 */ /* 0x010fe200000006ff */
[----:B------:R-:W-:Y:S01]  /*7dd0*/  IMAD R13, R38, R17, RZ ;  /* 0x00000011260d7224 */ /* 0x000fe200078e02ff */
[----:B------:R-:W-:Y:S01]  /*7de0*/  SHF.L.U32 R2, R44, 0x8, RZ ;  /* 0x000000082c027819 */ /* 0x000fe200000006ff */
[C---:B------:R-:W-:Y:S01]  /*7df0*/  IMAD R20, R38.reuse, R24, RZ ;  /* 0x0000001826147224 */ /* 0x040fe200078e02ff */
[----:B------:R-:W-:Y:S01]  /*7e00*/  SHF.R.S32.HI R0, RZ, 0x18, R0 ;  /* 0x00000018ff007819 */ /* 0x000fe20000011400 */
[C---:B------:R-:W-:Y:S01]  /*7e10*/  IMAD R17, R38.reuse, R21, RZ ;  /* 0x0000001526117224 */ /* 0x040fe200078e02ff */
[----:B------:R-:W-:Y:S01]  /*7e20*/  SHF.R.S32.HI R2, RZ, 0x18, R2 ;  /* 0x00000018ff027819 */ /* 0x000fe20000011402 */
[C---:B------:R-:W-:Y:S02]  /*7e30*/  IMAD R24, R38.reuse, R28, RZ ;  /* 0x0000001c26187224 */ /* 0x040fe400078e02ff */
[C---:B------:R-:W-:Y:S02]  /*7e40*/  IMAD R6, R38.reuse, R10, RZ ;  /* 0x0000000a26067224 */ /* 0x040fe400078e02ff */
[C---:B------:R-:W-:Y:S02]  /*7e50*/  IMAD R21, R38.reuse, R25, RZ ;  /* 0x0000001926157224 */ /* 0x040fe400078e02ff */
[----:B------:R-:W-:Y:S01]  /*7e60*/  IMAD R28, R38, R32, RZ ;  /* 0x00000020261c7224 */ /* 0x000fe200078e02ff */
[----:B------:R-:W-:Y:S01]  /*7e70*/  SHF.L.U32 R32, R50, 0x10, RZ ;  /* 0x0000001032207819 */ /* 0x000fe200000006ff */
[-C--:B------:R-:W-:Y:S02]  /*7e80*/  IMAD R4, R41, R40.reuse, R4 ;  /* 0x0000002829047224 */ /* 0x080fe400078e0204 */
[----:B------:R-:W-:Y:S01]  /*7e90*/  IMAD R25, R38, R29, RZ ;  /* 0x0000001d26197224 */ /* 0x000fe200078e02ff */
[----:B------:R-:W-:Y:S01]  /*7ea0*/  SHF.R.S32.HI R32, RZ, 0x18, R32 ;  /* 0x00000018ff207819 */ /* 0x000fe20000011420 */
[----:B------:R-:W-:Y:S02]  /*7eb0*/  IMAD R5, R42, R40, R5 ;  /* 0x000000282a057224 */ /* 0x000fe400078e0205 */
[----:B------:R-:W-:Y:S01]  /*7ec0*/  IMAD R29, R38, R33, RZ ;  /* 0x00000021261d7224 */ /* 0x000fe200078e02ff */
[----:B------:R-:W-:Y:S01]  /*7ed0*/  SHF.L.U32 R33, R50, 0x8, RZ ;  /* 0x0000000832217819 */ /* 0x000fe200000006ff */
[C---:B------:R-:W-:Y:S02]  /*7ee0*/  IMAD R11, R38.reuse, R11, RZ ;  /* 0x0000000b260b7224 */ /* 0x040fe400078e02ff */
[C---:B------:R-:W-:Y:S01]  /*7ef0*/  IMAD R10, R38.reuse, R14, RZ ;  /* 0x0000000e260a7224 */ /* 0x040fe200078e02ff */
[----:B------:R-:W-:Y:S01]  /*7f00*/  SHF.R.S32.HI R33, RZ, 0x18, R33 ;  /* 0x00000018ff217819 */ /* 0x000fe20000011421 */
[----:B------:R-:W-:Y:S02]  /*7f10*/  IMAD R6, R43, R40, R6 ;  /* 0x000000282b067224 */ /* 0x000fe400078e0206 */
[C---:B------:R-:W-:Y:S02]  /*7f20*/  IMAD R14, R38.reuse, R18, RZ ;  /* 0x00000012260e7224 */ /* 0x040fe400078e02ff */
[C---:B------:R-:W-:Y:S02]  /*7f30*/  IMAD R18, R38.reuse, R22, RZ ;  /* 0x0000001626127224 */ /* 0x040fe400078e02ff */
[----:B------:R-:W-:Y:S01]  /*7f40*/  IMAD R11, R3, R40, R11 ;  /* 0x00000028030b7224 */ /* 0x000fe200078e020b */
[----:B------:R-:W-:Y:S01]  /*7f50*/  PRMT R3, R51, 0x8880, RZ ;  /* 0x0000888033037816 */ /* 0x000fe200000000ff */
[C---:B------:R-:W-:Y:S02]  /*7f60*/  IMAD R22, R38.reuse, R26, RZ ;  /* 0x0000001a26167224 */ /* 0x040fe400078e02ff */
[C---:B------:R-:W-:Y:S01]  /*7f70*/  IMAD R26, R38.reuse, R30, RZ ;  /* 0x0000001e261a7224 */ /* 0x040fe200078e02ff */
[----:B------:R-:W-:Y:S01]  /*7f80*/  I2IP.S8.S32.SAT R11, R11, R6, RZ ;  /* 0x000000060b0b7239 */ /* 0x000fe200000014ff */
[----:B------:R-:W-:Y:S01]  /*7f90*/  IMAD R8, R7, R40, R8 ;  /* 0x0000002807087224 */ /* 0x000fe200078e0208 */
[----:B------:R-:W-:Y:S01]  /*7fa0*/  SHF.L.U32 R6, R51, 0x10, RZ ;  /* 0x0000001033067819 */ /* 0x000fe200000006ff */
[----:B------:R-:W-:Y:S01]  /*7fb0*/  IMAD R30, R38, R34, RZ ;  /* 0x00000022261e7224 */ /* 0x000fe200078e02ff */
[----:B------:R-:W-:Y:S01]  /*7fc0*/  SHF.R.S32.HI R34, RZ, 0x18, R50 ;  /* 0x00000018ff227819 */ /* 0x000fe20000011432 */
[----:B------:R-:W-:Y:S01]  /*7fd0*/  IMAD R9, R32, R40, R9 ;  /* 0x0000002820097224 */ /* 0x000fe200078e0209 */
[----:B------:R-:W-:Y:S01]  /*7fe0*/  SHF.R.S32.HI R6, RZ, 0x18, R6 ;  /* 0x00000018ff067819 */ /* 0x000fe20000011406 */
[----:B------:R-:W-:Y:S01]  /*7ff0*/  IMAD R15, R38, R15, RZ ;  /* 0x0000000f260f7224 */ /* 0x000fe200078e02ff */
[----:B------:R-:W-:Y:S01]  /*8000*/  I2IP.S8.S32.SAT R57, R5, R4, R11 ;  /* 0x0000000405397239 */ /* 0x000fe2000000140b */
[-C--:B------:R-:W-:Y:S01]  /*8010*/  IMAD R10, R33, R40.reuse, R10 ;  /* 0x00000028210a7224 */ /* 0x080fe200078e020a */
[----:B------:R-:W-:Y:S01]  /*8020*/  SHF.L.U32 R5, R45, 0x10, RZ ;  /* 0x000000102d057819 */ /* 0x000fe200000006ff */
[----:B------:R-:W-:Y:S01]  /*8030*/  IMAD.SHL.U32 R7, R51, 0x100, RZ ;  /* 0x0000010033077824 */ /* 0x000fe200078e00ff */
[----:B------:R-:W-:Y:S01]  /*8040*/  PRMT R4, R45, 0x8880, RZ ;  /* 0x000088802d047816 */ /* 0x000fe200000000ff */
[-C--:B------:R-:W-:Y:S01]  /*8050*/  IMAD R15, R34, R40.reuse, R15 ;  /* 0x00000028220f7224 */ /* 0x080fe200078e020f */
[----:B------:R-:W-:Y:S01]  /*8060*/  SHF.R.S32.HI R5, RZ, 0x18, R5 ;  /* 0x00000018ff057819 */ /* 0x000fe20000011405 */
[-C--:B------:R-:W-:Y:S01]  /*8070*/  IMAD R12, R3, R40.reuse, R12 ;  /* 0x00000028030c7224 */ /* 0x080fe200078e020c */
[----:B------:R-:W-:Y:S01]  /*8080*/  SHF.R.S32.HI R7, RZ, 0x18, R7 ;  /* 0x00000018ff077819 */ /* 0x000fe20000011407 */
[----:B------:R-:W-:Y:S01]  /*8090*/  IMAD R13, R6, R40, R13 ;  /* 0x00000028060d7224 */ /* 0x000fe200078e020d */
[----:B------:R-:W-:Y:S01]  /*80a0*/  I2IP.S8.S32.SAT R15, R15, R10, RZ ;  /* 0x0000000a0f0f7239 */ /* 0x000fe200000014ff */
[----:B------:R-:W-:Y:S01]  /*80b0*/  IMAD R19, R38, R19, RZ ;  /* 0x0000001326137224 */ /* 0x000fe200078e02ff */
[----:B------:R-:W-:Y:S01]  /*80c0*/  SHF.R.S32.HI R10, RZ, 0x18, R51 ;  /* 0x00000018ff0a7819 */ /* 0x000fe20000011433 */
[----:B------:R-:W-:Y:S01]  /*80d0*/  IMAD R14, R7, R40, R14 ;  /* 0x00000028070e7224 */ /* 0x000fe200078e020e */
[----:B------:R-:W-:Y:S01]  /*80e0*/  PRMT R3, R44, 0x8880, RZ ;  /* 0x000088802c037816 */ /* 0x000fe200000000ff */
[----:B------:R-:W-:Y:S01]  /*80f0*/  IMAD R23, R38, R23, RZ ;  /* 0x0000001726177224 */ /* 0x000fe200078e02ff */
[----:B------:R-:W-:Y:S01]  /*8100*/  I2IP.S8.S32.SAT R58, R9, R8, R15 ;  /* 0x00000008093a7239 */ /* 0x000fe2000000140f */
[-C--:B------:R-:W-:Y:S02]  /*8110*/  IMAD R19, R10, R40.reuse, R19 ;  /* 0x000000280a137224 */ /* 0x080fe400078e0213 */
[-C--:B------:R-:W-:Y:S01]  /*8120*/  IMAD R16, R3, R40.reuse, R16 ;  /* 0x0000002803107224 */ /* 0x080fe200078e0210 */
[----:B------:R-:W-:Y:S01]  /*8130*/  SHF.R.S32.HI R3, RZ, 0x18, R44 ;  /* 0x00000018ff037819 */ /* 0x000fe2000001142c */
[----:B------:R-:W-:Y:S01]  /*8140*/  IMAD R17, R0, R40, R17 ;  /* 0x0000002800117224 */ /* 0x000fe200078e0211 */
[----:B------:R-:W-:Y:S01]  /*8150*/  I2IP.S8.S32.SAT R14, R19, R14, RZ ;  /* 0x0000000e130e7239 */ /* 0x000fe200000014ff */
[----:B------:R-:W-:Y:S02]  /*8160*/  IMAD.SHL.U32 R0, R45, 0x100, RZ ;  /* 0x000001002d007824 */ /* 0x000fe400078e00ff */
[-C--:B------:R-:W-:Y:S01]  /*8170*/  IMAD R18, R2, R40.reuse, R18 ;  /* 0x0000002802127224 */ /* 0x080fe200078e0212 */
[----:B------:R-:W-:Y:S01]  /*8180*/  SHF.R.S32.HI R2, RZ, 0x18, R45 ;  /* 0x00000018ff027819 */ /* 0x000fe2000001142d */
[-C--:B------:R-:W-:Y:S01]  /*8190*/  IMAD R23, R3, R40.reuse, R23 ;  /* 0x0000002803177224 */ /* 0x080fe200078e0217 */
[----:B------:R-:W-:Y:S01]  /*81a0*/  SHF.R.S32.HI R0, RZ, 0x18, R0 ;  /* 0x00000018ff007819 */ /* 0x000fe20000011400 */
[-C--:B------:R-:W-:Y:S01]  /*81b0*/  IMAD R20, R4, R40.reuse, R20 ;  /* 0x0000002804147224 */ /* 0x080fe200078e0214 */
[C---:B------:R-:W-:Y:S01]  /*81c0*/  SHF.L.U32 R4, R46.reuse, 0x10, RZ ;  /* 0x000000102e047819 */ /* 0x040fe200000006ff */
[-C--:B------:R-:W-:Y:S01]  /*81d0*/  IMAD R21, R5, R40.reuse, R21 ;  /* 0x0000002805157224 */ /* 0x080fe200078e0215 */
[----:B------:R-:W-:Y:S01]  /*81e0*/  PRMT R3, R46, 0x8880, RZ ;  /* 0x000088802e037816 */ /* 0x000fe200000000ff */
[----:B------:R-:W-:Y:S01]  /*81f0*/  IMAD R27, R38, R27, RZ ;  /* 0x0000001b261b7224 */ /* 0x000fe200078e02ff */
[----:B------:R-:W-:Y:S01]  /*8200*/  SHF.L.U32 R5, R46, 0x8, RZ ;  /* 0x000000082e057819 */ /* 0x000fe200000006ff */
[-C--:B------:R-:W-:Y:S01]  /*8210*/  IMAD R22, R0, R40.reuse, R22 ;  /* 0x0000002800167224 */ /* 0x080fe200078e0216 */
[----:B------:R-:W-:Y:S01]  /*8220*/  SHF.R.S32.HI R4, RZ, 0x18, R4 ;  /* 0x00000018ff047819 */ /* 0x000fe20000011404 */
[-C--:B------:R-:W-:Y:S01]  /*8230*/  IMAD R27, R2, R40.reuse, R27 ;  /* 0x00000028021b7224 */ /* 0x080fe200078e021b */
[----:B------:R-:W-:Y:S01]  /*8240*/  SHF.R.S32.HI R5, RZ, 0x18, R5 ;  /* 0x00000018ff057819 */ /* 0x000fe20000011405 */
[-C--:B------:R-:W-:Y:S01]  /*8250*/  IMAD R24, R3, R40.reuse, R24 ;  /* 0x0000002803187224 */ /* 0x080fe200078e0218 */
[C---:B------:R-:W-:Y:S01]  /*8260*/  SHF.L.U32 R3, R47.reuse, 0x10, RZ ;  /* 0x000000102f037819 */ /* 0x040fe200000006ff */
[-C--:B------:R-:W-:Y:S01]  /*8270*/  IMAD R25, R4, R40.reuse, R25 ;  /* 0x0000002804197224 */ /* 0x080fe200078e0219 */
[----:B------:R-:W-:Y:S01]  /*8280*/  SHF.R.S32.HI R0, RZ, 0x18, R46 ;  /* 0x00000018ff007819 */ /* 0x000fe2000001142e */
[----:B------:R-:W-:Y:S01]  /*8290*/  IMAD R31, R38, R31, RZ ;  /* 0x0000001f261f7224 */ /* 0x000fe200078e02ff */
[----:B------:R-:W-:Y:S01]  /*82a0*/  PRMT R2, R47, 0x8880, RZ ;  /* 0x000088802f027816 */ /* 0x000fe200000000ff */
[-C--:B------:R-:W-:Y:S01]  /*82b0*/  IMAD R26, R5, R40.reuse, R26 ;  /* 0x00000028051a7224 */ /* 0x080fe200078e021a */
[----:B------:R-:W-:Y:S01]  /*82c0*/  SHF.L.U32 R4, R47, 0x8, RZ ;  /* 0x000000082f047819 */ /* 0x000fe200000006ff */
[-C--:B------:R-:W-:Y:S01]  /*82d0*/  IMAD R31, R0, R40.reuse, R31 ;  /* 0x00000028001f7224 */ /* 0x080fe200078e021f */
[----:B------:R-:W-:Y:S01]  /*82e0*/  SHF.R.S32.HI R3, RZ, 0x18, R3 ;  /* 0x00000018ff037819 */ /* 0x000fe20000011403 */
[-C--:B------:R-:W-:Y:S01]  /*82f0*/  IMAD R28, R2, R40.reuse, R28 ;  /* 0x00000028021c7224 */ /* 0x080fe200078e021c */
[----:B------:R-:W-:Y:S01]  /*8300*/  SHF.R.S32.HI R4, RZ, 0x18, R4 ;  /* 0x00000018ff047819 */ /* 0x000fe20000011404 */
[----:B------:R-:W-:Y:S01]  /*8310*/  IMAD R35, R38, R35, RZ ;  /* 0x0000002326237224 */ /* 0x000fe200078e02ff */
[----:B------:R-:W-:Y:S01]  /*8320*/  SHF.R.S32.HI R5, RZ, 0x18, R47 ;  /* 0x00000018ff057819 */ /* 0x000fe2000001142f */
[----:B------:R-:W-:Y:S01]  /*8330*/  IMAD R29, R3, R40, R29 ;  /* 0x00000028031d7224 */ /* 0x000fe200078e021d */
[----:B------:R-:W-:Y:S01]  /*8340*/  I2IP.S8.S32.SAT R59, R13, R12, R14 ;  /* 0x0000000c0d3b7239 */ /* 0x000fe2000000140e */
[----:B------:R-:W-:Y:S01]  /*8350*/  IMAD R30, R4, R40, R30 ;  /* 0x00000028041e7224 */ /* 0x000fe200078e021e */
[----:B------:R-:W-:Y:S01]  /*8360*/  I2IP.S8.S32.SAT R18, R23, R18, RZ ;  /* 0x0000001217127239 */ /* 0x000fe200000014ff */
[----:B------:R-:W-:Y:S01]  /*8370*/  IMAD R35, R5, R40, R35 ;  /* 0x0000002805237224 */ /* 0x000fe200078e0223 */
[----:B------:R-:W-:Y:S01]  /*8380*/  I2IP.S8.S32.SAT R22, R27, R22, RZ ;  /* 0x000000161b167239 */ /* 0x000fe200000014ff */
[----:B------:R1:W-:Y:S01]  /*8390*/  STS.128 [R69+UR44+0x5400], R56 ;  /* 0x0054003845007988 */ /* 0x0003e20008000c2c */
[----:B------:R-:W-:Y:S02]  /*83a0*/  I2IP.S8.S32.SAT R26, R31, R26, RZ ;  /* 0x0000001a1f1a7239 */ /* 0x000fe400000014ff */
[----:B------:R-:W-:Y:S02]  /*83b0*/  I2IP.S8.S32.SAT R19, R35, R30, RZ ;  /* 0x0000001e23137239 */ /* 0x000fe400000014ff */
[----:B------:R-:W-:Y:S02]  /*83c0*/  I2IP.S8.S32.SAT R16, R17, R16, R18 ;  /* 0x0000001011107239 */ /* 0x000fe40000001412 */
[----:B------:R-:W-:Y:S02]  /*83d0*/  I2IP.S8.S32.SAT R17, R21, R20, R22 ;  /* 0x0000001415117239 */ /* 0x000fe40000001416 */
        /* <DEDUP_REMOVED lines=13> */
[----:B------:R-:W-:Y:S02]  /*84b0*/  UIADD3 UR4, UP0, UPT, UR62, 0x680, URZ ;  /* 0x000006803e047890 */ /* 0x000fe4000ff1e0ff */
[----:B------:R-:W-:Y:S02]  /*84c0*/  UIADD3 UR9, UPT, UPT, UR49, 0x40, URZ ;  /* 0x0000004031097890 */ /* 0x000fe4000fffe0ff */
[----:B------:R-:W-:Y:S02]  /*84d0*/  UIADD3 UR8, UPT, UPT, UR44, 0x5400, URZ ;  /* 0x000054002c087890 */ /* 0x000fe4000fffe0ff */
[----:B------:R-:W-:Y:S01]  /*84e0*/  UIADD3.X UR5, UPT, UPT, URZ, UR63, URZ, UP0, !UPT ;  /* 0x0000003fff057290 */ /* 0x000fe200087fe4ff */
[----:B------:R-:W-:Y:S01]  /*84f0*/  UMOV UR10, UR50 ;  /* 0x00000032000a7c82 */ /* 0x000fe20008000000 */
[----:B------:R-:W-:Y:S07]  /*8500*/  UMOV UR11, UR36 ;  /* 0x00000024000b7c82 */ /* 0x000fee0008000000 */
[----:B------:R2:W-:Y:S01]  /*8510*/  UTMASTG.3D [UR8], [UR4] ;  /* 0x00000008040073b5 */ /* 0x0005e20008010000 */
[----:B------:R0:W-:Y:S01]  /*8520*/  UTMACMDFLUSH ;  /* 0x00000000000079b7 */ /* 0x0001e20000000000 */
[----:B--2---:R-:W-:Y:S04]  /*8530*/  DEPBAR.LE SB0, 0x1 ;  /* 0x000080400000791a */ /* 0x004fe80000000000 */
.L_x_131:
[----:B------:R-:W-:Y:S05]  /*8540*/  BSYNC.RECONVERGENT B0 ;  /* 0x0000000000007941 */ /* 0x000fea0003800200 */
.L_x_130:
        /* <DEDUP_REMOVED lines=14> */
.L_x_135:
[----:B------:R-:W-:Y:S05]  /*8630*/  BSYNC B0 ;  /* 0x0000000000007941 */ /* 0x000fea0003800000 */
.L_x_134:
[----:B------:R-:W-:Y:S01]  /*8640*/  ISETP.NE.AND P0, PT, R54, RZ, PT ;  /* 0x000000ff3600720c */ /* 0x000fe20003f05270 */
[----:B------:R-:W-:Y:S11]  /*8650*/  VIADD R82, R82, 0x1 ;  /* 0x0000000152527836 */ /* 0x000ff60000000000 */
[----:B------:R-:W-:Y:S01]  /*8660*/  @!UPT UIADD3 URZ, UPT, UPT, URZ, URZ, URZ ;  /* 0x000000fffffff290 */ /* 0x000fe2000fffe0ff */
[----:B------:R3:W4:Y:S04]  /*8670*/  @P0 LDS.128 R44, [R2+0x410] ;  /* 0x00041000022c0984 */ /* 0x0007280000000c00 */
[----:B------:R1:W1:Y:S01]  /*8680*/  @P0 LDS.128 R48, [R3+0x400] ;  /* 0x0004000003300984 */ /* 0x0002620000000c00 */
        /* <DEDUP_REMOVED lines=8> */
[----:B---3--:R-:W-:Y:S02]  /*8710*/  VIADD R2, R0, 0x160 ;  /* 0x0000016000027836 */ /* 0x008fe40000000000 */
[----:B--2---:R-:W-:Y:S05]  /*8720*/  IMAD.U32 R0, RZ, RZ, UR45 ;  /* 0x0000002dff007e24 */ /* 0x004fea000f8e00ff */
[----:B------:R-:W-:Y:S04]  /*8730*/  PRMT R0, R0, 0x654, R2 ;  /* 0x0000065400007816 */ /* 0x000fe80000000002 */
[----:B-----5:R2:W-:Y:S02]  /*8740*/  SYNCS.ARRIVE.TRANS64.RED.A1T0 RZ, [R0+URZ], RZ ;  /* 0x000000ff00ff79a7 */ /* 0x0205e400081004ff */
[----:B--2---:R-:W-:Y:S04]  /*8750*/  SEL R0, RZ, 0x1, P0 ;  /* 0x00000001ff007807 */ /* 0x004fe80000000000 */
[----:B-1--4-:R-:W-:Y:S02]  /*8760*/  LOP3.LUT R81, R81, R0, RZ, 0x3c, !PT ;  /* 0x0000000051517212 */ /* 0x012fe400078e3cff */
.L_x_133:
[----:B------:R-:W-:Y:S05]  /*8770*/  BSYNC B1 ;  /* 0x0000000000017941 */ /* 0x000fea0003800000 */
.L_x_132:
        /* <DEDUP_REMOVED lines=21> */
.L_x_137:
        /* <DEDUP_REMOVED lines=36> */
[----:B------:R-:W-:Y:S01]  /*8b10*/  SHF.L.U32 R0, R44, 0x10, RZ ;  /* 0x000000102c007819 */ /* 0x000fe200000006ff */
        /* <DEDUP_REMOVED lines=110> */
[----:B------:R-:W-:Y:S02]  /*9200*/  UIADD3 UR4, UPT, UPT, UR44, 0x4400, URZ ;  /* 0x000044002c047890 */ /* 0x000fe4000fffe0ff */
[----:B------:R-:W-:Y:S01]  /*9210*/  UIADD3 UR9, UPT, UPT, UR49, 0x80, URZ ;  /* 0x0000008031097890 */ /* 0x000fe2000fffe0ff */
[----:B------:R-:W-:Y:S01]  /*9220*/  UMOV UR10, UR50 ;  /* 0x00000032000a7c82 */ /* 0x000fe20008000000 */
[----:B------:R-:W-:Y:S02]  /*9230*/  UMOV UR11, UR36 ;  /* 0x00000024000b7c82 */ /* 0x000fe40008000000 */
        /* <DEDUP_REMOVED lines=8> */
.L_x_139:
[----:B------:R-:W-:Y:S05]  /*92c0*/  BSYNC.RECONVERGENT B0 ;  /* 0x0000000000007941 */ /* 0x000fea0003800200 */
.L_x_138:
        /* <DEDUP_REMOVED lines=14> */
.L_x_143:
[----:B------:R-:W-:Y:S05]  /*93b0*/  BSYNC B0 ;  /* 0x0000000000007941 */ /* 0x000fea0003800000 */
.L_x_142:
        /* <DEDUP_REMOVED lines=18> */
.L_x_141:
[----:B------:R-:W-:Y:S05]  /*94e0*/  BSYNC B1 ;  /* 0x0000000000017941 */ /* 0x000fea0003800000 */
.L_x_140:
        /* <DEDUP_REMOVED lines=21> */
.L_x_145:
[----:B------:R-:W-:Y:S01]  /*9640*/  ISETP.NE.AND P0, PT, R87, RZ, PT ;  /* 0x000000ff5700720c */ /* 0x000fe20003f05270 */
[----:B------:R-:W-:Y:S05]  /*9650*/  WARPSYNC.ALL ;  /* 0x0000000000007948 */ /* 0x000fea0003800000 */
[----:B------:R-:W-:Y:S01]  /*9660*/  IMAD.SHL.U32 R66, R49, 0x100, RZ ;  /* 0x0000010031427824 */ /* 0x000fe200078e00ff */
[----:B------:R-:W-:Y:S01]  /*9670*/  R2UR UR4, R39 ;  /* 0x00000000270472ca */ /* 0x000fe200000e0000 */
[----:B------:R-:W-:Y:S01]  /*9680*/  IMAD.SHL.U32 R60, R51, 0x100, RZ ;  /* 0x00000100333c7824 */ /* 0x000fe200078e00ff */
[C---:B------:R-:W-:Y:S01]  /*9690*/  SHF.L.U32 R2, R48.reuse, 0x10, RZ ;  /* 0x0000001030027819 */ /* 0x040fe200000006ff */
[----:B----4-:R-:W-:Y:S01]  /*96a0*/  IMAD.SHL.U32 R54, R45, 0x100, RZ ;  /* 0x000001002d367824 */ /* 0x010fe200078e00ff */
[C---:B------:R-:W-:Y:S01]  /*96b0*/  PRMT R0, R48.reuse, 0x8880, RZ ;  /* 0x0000888030007816 */ /* 0x040fe200000000ff */
[----:B------:R-:W-:Y:S01]  /*96c0*/  BSSY.RECONVERGENT B0, `(.L_x_146) ;  /* 0x000009e000007945 */ /* 0x000fe20003800200 */
[----:B------:R-:W-:Y:S02]  /*96d0*/  SHF.L.U32 R3, R48, 0x8, RZ ;  /* 0x0000000830037819 */ /* 0x000fe400000006ff */
[----:B------:R-:W-:Y:S02]  /*96e0*/  SHF.R.S32.HI R2, RZ, 0x18, R2 ;  /* 0x00000018ff027819 */ /* 0x000fe40000011402 */
[----:B------:R-:W-:Y:S02]  /*96f0*/  PRMT R68, R49, 0x8880, RZ ;  /* 0x0000888031447816 */ /* 0x000fe400000000ff */
[----:B------:R-:W-:Y:S01]  /*9700*/  SHF.R.S32.HI R3, RZ, 0x18, R3 ;  /* 0x00000018ff037819 */ /* 0x000fe20000011403 */
[----:B-1----:R-:W-:Y:S01]  /*9710*/  LDTM.16dp32bit_t0_t15.x32 R4, tmem[UR4+0xc0] ;  /* 0x0000c004000479ee */ /* 0x002fe20008a80000 */
[----:B------:R-:W1:Y:S01]  /*9720*/  LDTM.16dp32bit_t16_t31.x32 R4, tmem[UR4+0xe0] ;  /* 0x0000e004000479ee */ /* 0x000e620008aa0000 */
[----:B------:R-:W-:Y:S01]  /*9730*/  NOP ;  /* 0x0000000000007918 */ /* 0x000fe20000000000 */
[----:B------:R-:W-:Y:S02]  /*9740*/  SHF.L.U32 R63, R50, 0x8, RZ ;  /* 0x00000008323f7819 */ /* 0x000fe400000006ff */
[C---:B------:R-:W-:Y:S02]  /*9750*/  PRMT R62, R51.reuse, 0x8880, RZ ;  /* 0x00008880333e7816 */ /* 0x040fe400000000ff */
[----:B------:R-:W-:Y:S02]  /*9760*/  SHF.L.U32 R61, R51, 0x10, RZ ;  /* 0x00000010333d7819 */ /* 0x000fe400000006ff */
[----:B------:R-:W-:Y:S02]  /*9770*/  R2UR UR5, R52 ;  /* 0x00000000340572ca */ /* 0x000fe400000e0000 */
[----:B------:R-:W-:Y:S01]  /*9780*/  SHF.R.S32.HI R39, RZ, 0x18, R48 ;  /* 0x00000018ff277819 */ /* 0x000fe20000011430 */
[----:B------:R-:W-:Y:S01]  /*9790*/  IMAD.SHL.U32 R48, R47, 0x100, RZ ;  /* 0x000001002f307824 */ /* 0x000fe200078e00ff */
[----:B------:R-:W-:Y:S02]  /*97a0*/  SHF.L.U32 R67, R49, 0x10, RZ ;  /* 0x0000001031437819 */ /* 0x000fe400000006ff */
[C---:B------:R-:W-:Y:S02]  /*97b0*/  PRMT R65, R50.reuse, 0x8880, RZ ;  /* 0x0000888032417816 */ /* 0x040fe400000000ff */
[----:B------:R-:W-:Y:S02]  /*97c0*/  SHF.R.S32.HI R41, RZ, 0x18, R49 ;  /* 0x00000018ff297819 */ /* 0x000fe40000011431 */
[----:B------:R-:W-:Y:S02]  /*97d0*/  SHF.L.U32 R64, R50, 0x10, RZ ;  /* 0x0000001032407819 */ /* 0x000fe400000006ff */
[----:B------:R-:W-:Y:S01]  /*97e0*/  SHF.R.S32.HI R42, RZ, 0x18, R50 ;  /* 0x00000018ff2a7819 */ /* 0x000fe20000011432 */
[----:B------:R-:W-:Y:S01]  /*97f0*/  UIADD3 UR4, UPT, UPT, UR5, 0x1d0, URZ ;  /* 0x000001d005047890 */ /* 0x000fe2000fffe0ff */
[----:B------:R-:W-:Y:S01]  /*9800*/  PRMT R59, R44, 0x8880, RZ ;  /* 0x000088802c3b7816 */ /* 0x000fe200000000ff */
[C---:B-1----:R-:W-:Y:S02]  /*9810*/  IMAD R4, R38.reuse, R4, RZ ;  /* 0x0000000426047224 */ /* 0x042fe400078e02ff */
[----:B------:R-:W-:Y:S01]  /*9820*/  UPRMT UR4, UR45, 0x654, UR4 ;  /* 0x000006542d047896 */ /* 0x000fe20008000004 */
[C---:B------:R-:W-:Y:S01]  /*9830*/  IMAD R5, R38.reuse, R5, RZ ;  /* 0x0000000526057224 */ /* 0x040fe200078e02ff */
[----:B------:R-:W-:Y:S01]  /*9840*/  SHF.R.S32.HI R43, RZ, 0x18, R51 ;  /* 0x00000018ff2b7819 */ /* 0x000fe20000011433 */
[----:B------:R-:W-:Y:S01]  /*9850*/  IMAD R6, R38, R6, RZ ;  /* 0x0000000626067224 */ /* 0x000fe200078e02ff */
[----:B------:R-:W-:Y:S01]  /*9860*/  SHF.L.U32 R51, R46, 0x8, RZ ;  /* 0x000000082e337819 */ /* 0x000fe200000006ff */
[----:B------:R-:W-:Y:S01]  /*9870*/  IMAD R4, R0, R40, R4 ;  /* 0x0000002800047224 */ /* 0x000fe200078e0204 */
[----:B------:R-:W-:Y:S01]  /*9880*/  MOV R0, R68 ;  /* 0x0000004400007202 */ /* 0x000fe20000000f00 */
[----:B------:R-:W-:Y:S01]  /*9890*/  IMAD R7, R38, R7, RZ ;  /* 0x0000000726077224 */ /* 0x000fe200078e02ff */
[----:B------:R-:W-:Y:S01]  /*98a0*/  SHF.L.U32 R58, R44, 0x10, RZ ;  /* 0x000000102c3a7819 */ /* 0x000fe200000006ff */
[-C--:B------:R-:W-:Y:S01]  /*98b0*/  IMAD R5, R2, R40.reuse, R5 ;  /* 0x0000002802057224 */ /* 0x080fe200078e0205 */
[----:B------:R-:W-:Y:S01]  /*98c0*/  SYNCS.ARRIVE.TRANS64.RED.A1T0 RZ, [UR4], RZ ;  /* 0x000000ffffff79a7 */ /* 0x000fe20008100404 */
[----:B------:R-:W-:Y:S01]  /*98d0*/  IMAD R6, R3, R40, R6 ;  /* 0x0000002803067224 */ /* 0x000fe200078e0206 */
[----:B------:R-:W-:Y:S01]  /*98e0*/  SHF.R.S32.HI R2, RZ, 0x18, R67 ;  /* 0x00000018ff027819 */ /* 0x000fe20000011443 */
[C---:B------:R-:W-:Y:S01]  /*98f0*/  IMAD R8, R38.reuse, R8, RZ ;  /* 0x0000000826087224 */ /* 0x040fe200078e02ff */
[----:B------:R-:W-:Y:S01]  /*9900*/  SHF.R.S32.HI R3, RZ, 0x18, R66 ;  /* 0x00000018ff037819 */ /* 0x000fe20000011442 */
[-C--:B------:R-:W-:Y:S01]  /*9910*/  IMAD R7, R39, R40.reuse, R7 ;  /* 0x0000002827077224 */ /* 0x080fe200078e0207 */
[----:B------:R-:W-:Y:S01]  /*9920*/  MOV R39, R65 ;  /* 0x0000004100277202 */ /* 0x000fe20000000f00 */
[----:B------:R-:W-:Y:S01]  /*9930*/  IMAD R9, R38, R9, RZ ;  /* 0x0000000926097224 */ /* 0x000fe200078e02ff */
[C---:B------:R-:W-:Y:S01]  /*9940*/  PRMT R56, R45.reuse, 0x8880, RZ ;  /* 0x000088802d387816 */ /* 0x040fe200000000ff */
[----:B------:R-:W-:Y:S01]  /*9950*/  IMAD R8, R0, R40, R8 ;  /* 0x0000002800087224 */ /* 0x000fe200078e0208 */
[----:B------:R-:W-:Y:S01]  /*9960*/  SHF.L.U32 R55, R45, 0x10, RZ ;  /* 0x000000102d377819 */ /* 0x000fe200000006ff */
[----:B------:R-:W-:Y:S01]  /*9970*/  IMAD R10, R38, R10, RZ ;  /* 0x0000000a260a7224 */ /* 0x000fe200078e02ff */
[----:B------:R-:W-:Y:S01]  /*9980*/  PRMT R53, R46, 0x8880, RZ ;  /* 0x000088802e357816 */ /* 0x000fe200000000ff */
[----:B------:R-:W-:Y:S01]  /*9990*/  IMAD R9, R2, R40, R9 ;  /* 0x0000002802097224 */ /* 0x000fe200078e0209 */
[----:B------:R-:W-:Y:S01]  /*99a0*/  SHF.R.S32.HI R45, RZ, 0x18, R45 ;  /* 0x00000018ff2d7819 */ /* 0x000fe2000001142d */
[----:B------:R-:W-:Y:S01]  /*99b0*/  IMAD R0, R38, R20, RZ ;  /* 0x0000001426007224 */ /* 0x000fe200078e02ff */
[----:B------:R-:W-:Y:S01]  /*99c0*/  SHF.L.U32 R52, R46, 0x10, RZ ;  /* 0x000000102e347819 */ /* 0x000fe200000006ff */
[C---:B------:R-:W-:Y:S01]  /*99d0*/  IMAD R11, R38.reuse, R11, RZ ;  /* 0x0000000b260b7224 */ /* 0x040fe200078e02ff */
[C---:B------:R-:W-:Y:S01]  /*99e0*/  PRMT R50, R47.reuse, 0x8880, RZ ;  /* 0x000088802f327816 */ /* 0x040fe200000000ff */
[C---:B------:R-:W-:Y:S01]  /*99f0*/  IMAD R2, R38.reuse, R21, RZ ;  /* 0x0000001526027224 */ /* 0x040fe200078e02ff */
[----:B------:R-:W-:Y:S01]  /*9a00*/  SHF.R.S32.HI R46, RZ, 0x18, R46 ;  /* 0x00000018ff2e7819 */ /* 0x000fe2000001142e */
[C---:B------:R-:W-:Y:S01]  /*9a10*/  IMAD R20, R38.reuse, R24, RZ ;  /* 0x0000001826147224 */ /* 0x040fe200078e02ff */
[----:B------:R-:W-:Y:S01]  /*9a20*/  SHF.L.U32 R49, R47, 0x10, RZ ;  /* 0x000000102f317819 */ /* 0x000fe200000006ff */
[C---:B------:R-:W-:Y:S01]  /*9a30*/  IMAD R21, R38.reuse, R25, RZ ;  /* 0x0000001926157224 */ /* 0x040fe200078e02ff */
[----:B------:R-:W-:Y:S01]  /*9a40*/  SHF.R.S32.HI R47, RZ, 0x18, R47 ;  /* 0x00000018ff2f7819 */ /* 0x000fe2000001142f */
[----:B------:R-:W-:Y:S01]  /*9a50*/  IMAD R24, R38, R28, RZ ;  /* 0x0000001c26187224 */ /* 0x000fe200078e02ff */
[----:B------:R-:W-:Y:S01]  /*9a60*/  SHF.L.U32 R57, R44, 0x8, RZ ;  /* 0x000000082c397819 */ /* 0x000fe200000006ff */
[----:B------:R-:W-:Y:S01]  /*9a70*/  IMAD R10, R3, R40, R10 ;  /* 0x00000028030a7224 */ /* 0x000fe200078e020a */
[----:B------:R-:W-:Y:S01]  /*9a80*/  SHF.R.S32.HI R44, RZ, 0x18, R44 ;  /* 0x00000018ff2c7819 */ /* 0x000fe2000001142c */
[----:B------:R-:W-:Y:S01]  /*9a90*/  IMAD R12, R38, R12, RZ ;  /* 0x0000000c260c7224 */ /* 0x000fe200078e02ff */
[----:B------:R-:W-:Y:S01]  /*9aa0*/  IADD3 R36, PT, PT, R36, 0x1, RZ ;  /* 0x0000000124247810 */ /* 0x000fe20007ffe0ff */
[C---:B------:R-:W-:Y:S02]  /*9ab0*/  IMAD R25, R38.reuse, R29, RZ ;  /* 0x0000001d26197224 */ /* 0x040fe400078e02ff */
[C---:B------:R-:W-:Y:S01]  /*9ac0*/  IMAD R28, R38.reuse, R32, RZ ;  /* 0x00000020261c7224 */ /* 0x040fe200078e02ff */
[----:B------:R-:W-:Y:S01]  /*9ad0*/  SHF.R.S32.HI R32, RZ, 0x18, R64 ;  /* 0x00000018ff207819 */ /* 0x000fe20000011440 */
[C---:B------:R-:W-:Y:S01]  /*9ae0*/  IMAD R29, R38.reuse, R33, RZ ;  /* 0x00000021261d7224 */ /* 0x040fe200078e02ff */
[----:B------:R-:W-:Y:S01]  /*9af0*/  I2IP.S8.S32.SAT R33, R7, R6, RZ ;  /* 0x0000000607217239 */ /* 0x000fe200000014ff */
[----:B------:R-:W-:Y:S01]  /*9b00*/  IMAD R11, R41, R40, R11 ;  /* 0x00000028290b7224 */ /* 0x000fe200078e020b */
[----:B------:R-:W-:Y:S01]  /*9b10*/  SHF.R.S32.HI R6, RZ, 0x18, R63 ;  /* 0x00000018ff067819 */ /* 0x000fe2000001143f */
[C---:B------:R-:W-:Y:S01]  /*9b20*/  IMAD R13, R38.reuse, R13, RZ ;  /* 0x0000000d260d7224 */ /* 0x040fe200078e02ff */
[----:B------:R-:W-:Y:S01]  /*9b30*/  MOV R7, R62 ;  /* 0x0000003e00077202 */ /* 0x000fe20000000f00 */
[C---:B------:R-:W-:Y:S02]  /*9b40*/  IMAD R14, R38.reuse, R14, RZ ;  /* 0x0000000e260e7224 */ /* 0x040fe400078e02ff */
[C---:B------:R-:W-:Y:S02]  /*9b50*/  IMAD R3, R38.reuse, R22, RZ ;  /* 0x0000001626037224 */ /* 0x040fe400078e02ff */
[----:B------:R-:W-:Y:S02]  /*9b60*/  IMAD R12, R39, R40, R12 ;  /* 0x00000028270c7224 */ /* 0x000fe400078e020c */
[C---:B------:R-:W-:Y:S02]  /*9b70*/  IMAD R22, R38.reuse, R26, RZ ;  /* 0x0000001a26167224 */ /* 0x040fe400078e02ff */
[C---:B------:R-:W-:Y:S02]  /*9b80*/  IMAD R15, R38.reuse, R15, RZ ;  /* 0x0000000f260f7224 */ /* 0x040fe400078e02ff */
[----:B------:R-:W-:Y:S02]  /*9b90*/  IMAD R26, R38, R30, RZ ;  /* 0x0000001e261a7224 */ /* 0x000fe400078e02ff */
[----:B------:R-:W-:Y:S02]  /*9ba0*/  IMAD R13, R32, R40, R13 ;  /* 0x00000028200d7224 */ /* 0x000fe400078e020d */
[C---:B------:R-:W-:Y:S01]  /*9bb0*/  IMAD R30, R38.reuse, R34, RZ ;  /* 0x00000022261e7224 */ /* 0x040fe200078e02ff */
[----:B------:R-:W-:Y:S01]  /*9bc0*/  I2IP.S8.S32.SAT R34, R11, R10, RZ ;  /* 0x0000000a0b227239 */ /* 0x000fe200000014ff */
[----:B------:R-:W-:Y:S01]  /*9bd0*/  IMAD R16, R38, R16, RZ ;  /* 0x0000001026107224 */ /* 0x000fe200078e02ff */
[----:B------:R-:W-:Y:S01]  /*9be0*/  SHF.R.S32.HI R10, RZ, 0x18, R61 ;  /* 0x00000018ff0a7819 */ /* 0x000fe2000001143d */
[----:B------:R-:W-:Y:S01]  /*9bf0*/  IMAD R14, R6, R40, R14 ;  /* 0x00000028060e7224 */ /* 0x000fe200078e020e */
[----:B------:R-:W-:Y:S01]  /*9c00*/  I2IP.S8.S32.SAT R61, R9, R8, R34 ;  /* 0x00000008093d7239 */ /* 0x000fe20000001422 */
[----:B------:R-:W-:Y:S01]  /*9c10*/  IMAD R17, R38, R17, RZ ;  /* 0x0000001126117224 */ /* 0x000fe200078e02ff */
[----:B------:R-:W-:Y:S01]  /*9c20*/  SHF.R.S32.HI R11, RZ, 0x18, R60 ;  /* 0x00000018ff0b7819 */ /* 0x000fe2000001143c */
[----:B------:R-:W-:Y:S01]  /*9c30*/  IMAD R15, R42, R40, R15 ;  /* 0x000000282a0f7224 */ /* 0x000fe200078e020f */
[----:B------:R-:W-:Y:S01]  /*9c40*/  I2IP.S8.S32.SAT R60, R5, R4, R33 ;  /* 0x00000004053c7239 */ /* 0x000fe20000001421 */
[C---:B------:R-:W-:Y:S01]  /*9c50*/  IMAD R18, R38.reuse, R18, RZ ;  /* 0x0000001226127224 */ /* 0x040fe200078e02ff */
[----:B------:R-:W-:Y:S01]  /*9c60*/  SHF.R.S32.HI R5, RZ, 0x18, R58 ;  /* 0x00000018ff057819 */ /* 0x000fe2000001143a */
[----:B------:R-:W-:Y:S01]  /*9c70*/  IMAD R16, R7, R40, R16 ;  /* 0x0000002807107224 */ /* 0x000fe200078e0210 */
[----:B------:R-:W-:Y:S01]  /*9c80*/  I2IP.S8.S32.SAT R14, R15, R14, RZ ;  /* 0x0000000e0f0e7239 */ /* 0x000fe200000014ff */
[----:B------:R-:W-:Y:S01]  /*9c90*/  IMAD R19, R38, R19, RZ ;  /* 0x0000001326137224 */ /* 0x000fe200078e02ff */
[----:B------:R-:W-:Y:S01]  /*9ca0*/  SHF.R.S32.HI R7, RZ, 0x18, R48 ;  /* 0x00000018ff077819 */ /* 0x000fe20000011430 */
[----:B------:R-:W-:Y:S01]  /*9cb0*/  IMAD R17, R10, R40, R17 ;  /* 0x000000280a117224 */ /* 0x000fe200078e0211 */
[----:B------:R-:W-:Y:S01]  /*9cc0*/  I2IP.S8.S32.SAT R62, R13, R12, R14 ;  /* 0x0000000c0d3e7239 */ /* 0x000fe2000000140e */
[-C--:B------:R-:W-:Y:S01]  /*9cd0*/  IMAD R18, R11, R40.reuse, R18 ;  /* 0x000000280b127224 */ /* 0x080fe200078e0212 */
[----:B------:R-:W-:Y:S01]  /*9ce0*/  SHF.R.S32.HI R6, RZ, 0x18, R57 ;  /* 0x00000018ff067819 */ /* 0x000fe20000011439 */
[----:B------:R-:W-:Y:S02]  /*9cf0*/  IMAD.MOV.U32 R4, RZ, RZ, R59 ;  /* 0x000000ffff047224 */ /* 0x000fe400078e003b */
[-C--:B------:R-:W-:Y:S02]  /*9d00*/  IMAD R19, R43, R40.reuse, R19 ;  /* 0x000000282b137224 */ /* 0x080fe400078e0213 */
[----:B------:R-:W-:Y:S01]  /*9d10*/  IMAD R0, R4, R40, R0 ;  /* 0x0000002804007224 */ /* 0x000fe200078e0200 */
[----:B------:R-:W-:Y:S01]  /*9d20*/  MOV R4, R56 ;  /* 0x0000003800047202 */ /* 0x000fe20000000f00 */
[----:B------:R-:W-:Y:S01]  /*9d30*/  IMAD R23, R38, R23, RZ ;  /* 0x0000001726177224 */ /* 0x000fe200078e02ff */
[----:B------:R-:W-:Y:S01]  /*9d40*/  I2IP.S8.S32.SAT R18, R19, R18, RZ ;  /* 0x0000001213127239 */ /* 0x000fe200000014ff */
[-C--:B------:R-:W-:Y:S01]  /*9d50*/  IMAD R2, R5, R40.reuse, R2 ;  /* 0x0000002805027224 */ /* 0x080fe200078e0202 */
[----:B------:R-:W-:Y:S01]  /*9d60*/  SHF.R.S32.HI R5, RZ, 0x18, R55 ;  /* 0x00000018ff057819 */ /* 0x000fe20000011437 */
[----:B------:R-:W-:Y:S01]  /*9d70*/  IMAD R3, R6, R40, R3 ;  /* 0x0000002806037224 */ /* 0x000fe200078e0203 */
[----:B------:R-:W-:Y:S01]  /*9d80*/  I2IP.S8.S32.SAT R63, R17, R16, R18 ;  /* 0x00000010113f7239 */ /* 0x000fe20000001412 */
[-C--:B------:R-:W-:Y:S01]  /*9d90*/  IMAD R23, R44, R40.reuse, R23 ;  /* 0x000000282c177224 */ /* 0x080fe200078e0217 */
[----:B------:R-:W-:Y:S01]  /*9da0*/  SHF.R.S32.HI R6, RZ, 0x18, R54 ;  /* 0x00000018ff067819 */ /* 0x000fe20000011436 */
[-C--:B------:R-:W-:Y:S01]  /*9db0*/  IMAD R20, R4, R40.reuse, R20 ;  /* 0x0000002804147224 */ /* 0x080fe200078e0214 */
[----:B------:R-:W-:Y:S01]  /*9dc0*/  MOV R4, R53 ;  /* 0x0000003500047202 */ /* 0x000fe20000000f00 */
[----:B------:R1:W-:Y:S01]  /*9dd0*/  STS.128 [R69+UR44+0x5400], R60 ;  /* 0x0054003c45007988 */ /* 0x0003e20008000c2c */
[----:B------:R-:W-:Y:S01]  /*9de0*/  IMAD R27, R38, R27, RZ ;  /* 0x0000001b261b7224 */ /* 0x000fe200078e02ff */
[----:B------:R-:W-:Y:S01]  /*9df0*/  I2IP.S8.S32.SAT R3, R23, R3, RZ ;  /* 0x0000000317037239 */ /* 0x000fe200000014ff */
[-C--:B------:R-:W-:Y:S01]  /*9e00*/  IMAD R21, R5, R40.reuse, R21 ;  /* 0x0000002805157224 */ /* 0x080fe200078e0215 */
[----:B------:R-:W-:Y:S01]  /*9e10*/  SHF.R.S32.HI R5, RZ, 0x18, R52 ;  /* 0x00000018ff057819 */ /* 0x000fe20000011434 */
[-C--:B------:R-:W-:Y:S01]  /*9e20*/  IMAD R22, R6, R40.reuse, R22 ;  /* 0x0000002806167224 */ /* 0x080fe200078e0216 */
[----:B------:R-:W-:Y:S01]  /*9e30*/  SHF.R.S32.HI R6, RZ, 0x18, R49 ;  /* 0x00000018ff067819 */ /* 0x000fe20000011431 */
[-C--:B------:R-:W-:Y:S02]  /*9e40*/  IMAD R27, R45, R40.reuse, R27 ;  /* 0x000000282d1b7224 */ /* 0x080fe400078e021b */
[-C--:B------:R-:W-:Y:S01]  /*9e50*/  IMAD R24, R4, R40.reuse, R24 ;  /* 0x0000002804187224 */ /* 0x080fe200078e0218 */
[----:B------:R-:W-:Y:S01]  /*9e60*/  SHF.R.S32.HI R4, RZ, 0x18, R51 ;  /* 0x00000018ff047819 */ /* 0x000fe20000011433 */
[----:B------:R-:W-:Y:S01]  /*9e70*/  IMAD R25, R5, R40, R25 ;  /* 0x0000002805197224 */ /* 0x000fe200078e0219 */
[----:B------:R-:W-:Y:S01]  /*9e80*/  MOV R5, R50 ;  /* 0x0000003200057202 */ /* 0x000fe20000000f00 */
[----:B------:R-:W-:Y:S02]  /*9e90*/  IMAD R31, R38, R31, RZ ;  /* 0x0000001f261f7224 */ /* 0x000fe400078e02ff */
[----:B------:R-:W-:Y:S01]  /*9ea0*/  IMAD R26, R4, R40, R26 ;  /* 0x00000028041a7224 */ /* 0x000fe200078e021a */
[----:B------:R-:W-:Y:S01]  /*9eb0*/  I2IP.S8.S32.SAT R4, R2, R0, R3 ;  /* 0x0000000002047239 */ /* 0x000fe20000001403 */
[-C--:B------:R-:W-:Y:S02]  /*9ec0*/  IMAD R31, R46, R40.reuse, R31 ;  /* 0x000000282e1f7224 */ /* 0x080fe400078e021f */
[----:B------:R-:W-:Y:S01]  /*9ed0*/  IMAD R28, R5, R40, R28 ;  /* 0x00000028051c7224 */ /* 0x000fe200078e021c */
[----:B------:R-:W-:Y:S01]  /*9ee0*/  I2IP.S8.S32.SAT R5, R27, R22, RZ ;  /* 0x000000161b057239 */ /* 0x000fe200000014ff */
[----:B------:R-:W-:Y:S01]  /*9ef0*/  IMAD R29, R6, R40, R29 ;  /* 0x00000028061d7224 */ /* 0x000fe200078e021d */
[----:B------:R-:W-:Y:S01]  /*9f00*/  I2IP.S8.S32.SAT R6, R31, R26, RZ ;  /* 0x0000001a1f067239 */ /* 0x000fe200000014ff */
[----:B------:R-:W-:Y:S01]  /*9f10*/  IMAD R35, R38, R35, RZ ;  /* 0x0000002326237224 */ /* 0x000fe200078e02ff */
[----:B------:R-:W-:Y:S01]  /*9f20*/  I2IP.S8.S32.SAT R5, R21, R20, R5 ;  /* 0x0000001415057239 */ /* 0x000fe20000001405 */
[----:B------:R-:W-:Y:S01]  /*9f30*/  IMAD R30, R7, R40, R30 ;  /* 0x00000028071e7224 */ /* 0x000fe200078e021e */
[----:B------:R-:W-:Y:S01]  /*9f40*/  I2IP.S8.S32.SAT R6, R25, R24, R6 ;  /* 0x0000001819067239 */ /* 0x000fe20000001406 */
[----:B------:R-:W-:Y:S05]  /*9f50*/  IMAD R35, R47, R40, R35 ;  /* 0x000000282f237224 */ /* 0x000fea00078e0223 */
[----:B------:R-:W-:Y:S04]  /*9f60*/  I2IP.S8.S32.SAT R7, R35, R30, RZ ;  /* 0x0000001e23077239 */ /* 0x000fe800000014ff */
[----:B------:R-:W-:Y:S05]  /*9f70*/  I2IP.S8.S32.SAT R7, R29, R28, R7 ;  /* 0x0000001c1d077239 */ /* 0x000fea0000001407 */
        /* <DEDUP_REMOVED lines=18> */
.L_x_147:
[----:B------:R-:W-:Y:S05]  /*a0a0*/  BSYNC.RECONVERGENT B0 ;  /* 0x0000000000007941 */ /* 0x000fea0003800200 */
.L_x_146:
[----:B------:R-:W-:Y:S01]  /*a0b0*/  R2UR UR5, R76 ;  /* 0x000000004c0572ca */ /* 0x000fe200000e0000 */
[----:B------:R-:W-:Y:S01]  /*a0c0*/  BAR.SYNC.DEFER_BLOCKING 0x1, 0x80 ;  /* 0x0042000000007b1d */ /* 0x000fe20000010000 */
[----:B------:R-:W-:Y:S01]  /*a0d0*/  R2UR UR4, R77 ;  /* 0x000000004d0472ca */ /* 0x000fe200000e0000 */
[----:B------:R-:W-:Y:S01]  /*a0e0*/  UISETP.NE.AND UP0, UPT, UR46, URZ, UPT ;  /* 0x000000ff2e00728c */ /* 0x000fe2000bf05270 */
[----:B------:R-:W-:Y:S02]  /*a0f0*/  ISETP.NE.AND P0, PT, R79, 0x2, PT ;  /* 0x000000024f00780c */ /* 0x000fe40003f05270 */
[----:B------:R-:W-:Y:S02]  /*a100*/  ISETP.NE.AND P1, PT, R36, 0x4, PT ;  /* 0x000000042400780c */ /* 0x000fe40003f25270 */
[----:B------:R-:W-:Y:S02]  /*a110*/  SEL R2, RZ, 0x1, P0 ;  /* 0x00000001ff027807 */ /* 0x000fe40000000000 */
[----:B------:R-:W-:Y:S02]  /*a120*/  SEL R0, RZ, 0x1, P1 ;  /* 0x00000001ff007807 */ /* 0x000fe40000800000 */
[----:B------:R-:W-:Y:S01]  /*a130*/  LOP3.LUT R83, R83, R2, RZ, 0x3c, !PT ;  /* 0x0000000253537212 */ /* 0x000fe200078e3cff */
[----:B------:R-:W-:Y:S01]  /*a140*/  UIADD3 UR20, UPT, UPT, UR37, UR5, URZ ;  /* 0x0000000525147290 */ /* 0x000fe2000fffe0ff */
[----:B------:R-:W-:Y:S01]  /*a150*/  LOP3.LUT R84, R84, R0, RZ, 0x3c, !PT ;  /* 0x0000000054547212 */ /* 0x000fe200078e3cff */
[----:B------:R-:W-:Y:S01]  /*a160*/  UIADD3 UR16, UPT, UPT, UR38, UR4, URZ ;  /* 0x0000000426107290 */ /* 0x000fe2000fffe0ff */
[----:B------:R-:W-:Y:S02]  /*a170*/  SEL R79, R79, RZ, P0 ;  /* 0x000000ff4f4f7207 */ /* 0x000fe40000000000 */
[----:B------:R-:W-:Y:S01]  /*a180*/  SEL R36, R36, RZ, P1 ;  /* 0x000000ff24247207 */ /* 0x000fe20000800000 */
[----:B------:R-:W-:Y:S01]  /*a190*/  UMOV UR36, UR59 ;  /* 0x0000003b00247c82 */ /* 0x000fe20008000000 */
[----:B------:R-:W-:Y:S07]  /*a1a0*/  BRA.U UP0, `(.L_x_148) ;  /* 0xffffffb900c47547 */ /* 0x000fee000b83ffff */
[----:B------:R-:W-:Y:S05]  /*a1b0*/  EXIT ;  /* 0x000000000000794d */ /* 0x000fea0003800000 */
.L_x_25:
[----:B--2---:R2:W3:Y:S02]  /*a1c0*/  SYNCS.PHASECHK.TRANS64.TRYWAIT P0, [R0+URZ+0x200], R2 ;  /* 0x00020002000075a7 */ /* 0x0044e400080011ff */
[----:B---3--:R-:W-:Y:S05]  /*a1d0*/  @!P0 NANOSLEEP.SYNCS 0x989680 ;  /* 0x009896800000895d */ /* 0x008fea0003900000 */
[----:B------:R-:W3:Y:S02]  /*a1e0*/  @!P0 SYNCS.PHASECHK.TRANS64 P0, [R0+URZ+0x200], R2 ;  /* 0x00020002000085a7 */ /* 0x000ee400080010ff */
[----:B---3--:R-:W-:Y:S05]  /*a1f0*/  @!P0 BRA `(.L_x_25) ;  /* 0xfffffffc00f08947 */ /* 0x008fea000383ffff */
[----:B------:R-:W-:Y:S05]  /*a200*/  BRA `(.L_x_149) ;  /* 0xffffff7800587947 */ /* 0x000fea000383ffff */
.L_x_28:
[----:B-1----:R-:W-:-:S07]  /*a210*/  MOV R0, UR33 ;  /* 0x0000002100007c02 */ /* 0x002fce0008000f00 */
.L_x_150:
[----:B-1----:R1:W2:Y:S02]  /*a220*/  SYNCS.PHASECHK.TRANS64.TRYWAIT P0, [R0+URZ+0xa0], R3 ;  /* 0x0000a003000075a7 */ /* 0x0022a400080011ff */
[----:B--2---:R-:W-:Y:S05]  /*a230*/  @!P0 NANOSLEEP.SYNCS 0x989680 ;  /* 0x009896800000895d */ /* 0x004fea0003900000 */
[----:B------:R-:W2:Y:S02]  /*a240*/  @!P0 SYNCS.PHASECHK.TRANS64 P0, [R0+URZ+0xa0], R3 ;  /* 0x0000a003000085a7 */ /* 0x000ea400080010ff */
[----:B--2---:R-:W-:Y:S05]  /*a250*/  @!P0 BRA `(.L_x_150) ;  /* 0xfffffffc00f08947 */ /* 0x004fea000383ffff */
[----:B------:R-:W-:Y:S05]  /*a260*/  BRA `(.L_x_27) ;  /* 0xffffff7800a07947 */ /* 0x000fea000383ffff */
.L_x_35:
[----:B-1----:R-:W-:-:S07]  /*a270*/  MOV R0, UR17 ;  /* 0x0000001100007c02 */ /* 0x002fce0008000f00 */
.L_x_151:
[----:B-1----:R1:W2:Y:S02]  /*a280*/  SYNCS.PHASECHK.TRANS64.TRYWAIT P0, [R0+URZ+0xa0], R3 ;  /* 0x0000a003000075a7 */ /* 0x0022a400080011ff */
[----:B--2---:R-:W-:Y:S05]  /*a290*/  @!P0 NANOSLEEP.SYNCS 0x989680 ;  /* 0x009896800000895d */ /* 0x004fea0003900000 */
[----:B------:R-:W2:Y:S02]  /*a2a0*/  @!P0 SYNCS.PHASECHK.TRANS64 P0, [R0+URZ+0xa0], R3 ;  /* 0x0000a003000085a7 */ /* 0x000ea400080010ff */
[----:B--2---:R-:W-:Y:S05]  /*a2b0*/  @!P0 BRA `(.L_x_151) ;  /* 0xfffffffc00f08947 */ /* 0x004fea000383ffff */
[----:B------:R-:W-:Y:S05]  /*a2c0*/  BRA `(.L_x_34) ;  /* 0xffffff7c005c7947 */ /* 0x000fea000383ffff */
.L_x_40:
[----:B-1----:R1:W2:Y:S02]  /*a2d0*/  SYNCS.PHASECHK.TRANS64.TRYWAIT P0, [R3+URZ+0x190], R0 ;  /* 0x00019000030075a7 */ /* 0x0022a400080011ff */
[----:B--2---:R-:W-:Y:S05]  /*a2e0*/  @!P0 NANOSLEEP.SYNCS 0x989680 ;  /* 0x009896800000895d */ /* 0x004fea0003900000 */
[----:B------:R-:W2:Y:S02]  /*a2f0*/  @!P0 SYNCS.PHASECHK.TRANS64 P0, [R3+URZ+0x190], R0 ;  /* 0x00019000030085a7 */ /* 0x000ea400080010ff */
[----:B--2---:R-:W-:Y:S05]  /*a300*/  @!P0 BRA `(.L_x_40) ;  /* 0xfffffffc00f08947 */ /* 0x004fea000383ffff */
[----:B------:R-:W-:Y:S05]  /*a310*/  BRA `(.L_x_152) ;  /* 0xffffff8000007947 */ /* 0x000fea000383ffff */
.L_x_44:
[----:B------:R-:W-:-:S07]  /*a320*/  MOV R0, UR4 ;  /* 0x0000000400007c02 */ /* 0x000fce0008000f00 */
.L_x_153:
[----:B-1----:R1:W2:Y:S02]  /*a330*/  SYNCS.PHASECHK.TRANS64.TRYWAIT P0, [R0+URZ], R2 ;  /* 0x00000002000075a7 */ /* 0x0022a400080011ff */
[----:B--2---:R-:W-:Y:S05]  /*a340*/  @!P0 NANOSLEEP.SYNCS 0x989680 ;  /* 0x009896800000895d */ /* 0x004fea0003900000 */
[----:B------:R-:W2:Y:S02]  /*a350*/  @!P0 SYNCS.PHASECHK.TRANS64 P0, [R0+URZ], R2 ;  /* 0x00000002000085a7 */ /* 0x000ea400080010ff */
[----:B--2---:R-:W-:Y:S05]  /*a360*/  @!P0 BRA `(.L_x_153) ;  /* 0xfffffffc00f08947 */ /* 0x004fea000383ffff */
[----:B------:R-:W-:Y:S05]  /*a370*/  BRA `(.L_x_154) ;  /* 0xffffff8400ac7947 */ /* 0x000fea000383ffff */
.L_x_45:
[----:B------:R-:W-:-:S07]  /*a380*/  MOV R0, UR5 ;  /* 0x0000000500007c02 */ /* 0x000fce0008000f00 */
.L_x_155:
[----:B-1----:R1:W2:Y:S02]  /*a390*/  SYNCS.PHASECHK.TRANS64.TRYWAIT P0, [R0+URZ], R3 ;  /* 0x00000003000075a7 */ /* 0x0022a400080011ff */
[----:B--2---:R-:W-:Y:S05]  /*a3a0*/  @!P0 NANOSLEEP.SYNCS 0x989680 ;  /* 0x009896800000895d */ /* 0x004fea0003900000 */
[----:B------:R-:W2:Y:S02]  /*a3b0*/  @!P0 SYNCS.PHASECHK.TRANS64 P0, [R0+URZ], R3 ;  /* 0x00000003000085a7 */ /* 0x000ea400080010ff */
[----:B--2---:R-:W-:Y:S05]  /*a3c0*/  @!P0 BRA `(.L_x_155) ;  /* 0xfffffffc00f08947 */ /* 0x004fea000383ffff */
[----:B------:R-:W-:Y:S05]  /*a3d0*/  BRA `(.L_x_156) ;  /* 0xffffff8400b87947 */ /* 0x000fea000383ffff */
.L_x_46:
[----:B------:R-:W-:-:S07]  /*a3e0*/  MOV R0, UR5 ;  /* 0x0000000500007c02 */ /* 0x000fce0008000f00 */
.L_x_157:
[----:B-1----:R1:W2:Y:S02]  /*a3f0*/  SYNCS.PHASECHK.TRANS64.TRYWAIT P0, [R0+URZ], R3 ;  /* 0x00000003000075a7 */ /* 0x0022a400080011ff */
[----:B--2---:R-:W-:Y:S05]  /*a400*/  @!P0 NANOSLEEP.SYNCS 0x989680 ;  /* 0x009896800000895d */ /* 0x004fea0003900000 */
[----:B------:R-:W2:Y:S02]  /*a410*/  @!P0 SYNCS.PHASECHK.TRANS64 P0, [R0+URZ], R3 ;  /* 0x00000003000085a7 */ /* 0x000ea400080010ff */
[----:B--2---:R-:W-:Y:S05]  /*a420*/  @!P0 BRA `(.L_x_157) ;  /* 0xfffffffc00f08947 */ /* 0x004fea000383ffff */
[----:B------:R-:W-:Y:S05]  /*a430*/  BRA `(.L_x_158) ;  /* 0xffffff8400c47947 */ /* 0x000fea000383ffff */
.L_x_47:
[----:B------:R-:W-:-:S07]  /*a440*/  MOV R0, UR5 ;  /* 0x0000000500007c02 */ /* 0x000fce0008000f00 */
.L_x_159:
[----:B-1----:R1:W2:Y:S02]  /*a450*/  SYNCS.PHASECHK.TRANS64.TRYWAIT P0, [R0+URZ], R3 ;  /* 0x00000003000075a7 */ /* 0x0022a400080011ff */
[----:B--2---:R-:W-:Y:S05]  /*a460*/  @!P0 NANOSLEEP.SYNCS 0x989680 ;  /* 0x009896800000895d */ /* 0x004fea0003900000 */
[----:B------:R-:W2:Y:S02]  /*a470*/  @!P0 SYNCS.PHASECHK.TRANS64 P0, [R0+URZ], R3 ;  /* 0x00000003000085a7 */ /* 0x000ea400080010ff */
[----:B--2---:R-:W-:Y:S05]  /*a480*/  @!P0 BRA `(.L_x_159) ;  /* 0xfffffffc00f08947 */ /* 0x004fea000383ffff */
[----:B------:R-:W-:Y:S05]  /*a490*/  BRA `(.L_x_160) ;  /* 0xffffff8400d07947 */ /* 0x000fea000383ffff */
.L_x_48:
[----:B------:R-:W-:-:S07]  /*a4a0*/  MOV R0, UR5 ;  /* 0x0000000500007c02 */ /* 0x000fce0008000f00 */
.L_x_161:
[----:B-1----:R1:W2:Y:S02]  /*a4b0*/  SYNCS.PHASECHK.TRANS64.TRYWAIT P0, [R0+URZ], R3 ;  /* 0x00000003000075a7 */ /* 0x0022a400080011ff */
[----:B--2---:R-:W-:Y:S05]  /*a4c0*/  @!P0 NANOSLEEP.SYNCS 0x989680 ;  /* 0x009896800000895d */ /* 0x004fea0003900000 */
[----:B------:R-:W2:Y:S02]  /*a4d0*/  @!P0 SYNCS.PHASECHK.TRANS64 P0, [R0+URZ], R3 ;  /* 0x00000003000085a7 */ /* 0x000ea400080010ff */
[----:B--2---:R-:W-:Y:S05]  /*a4e0*/  @!P0 BRA `(.L_x_161) ;  /* 0xfffffffc00f08947 */ /* 0x004fea000383ffff */
[----:B------:R-:W-:Y:S05]  /*a4f0*/  BRA `(.L_x_162) ;  /* 0xffffff8400dc7947 */ /* 0x000fea000383ffff */
.L_x_49:
[----:B------:R-:W-:-:S07]  /*a500*/  MOV R0, UR5 ;  /* 0x0000000500007c02 */ /* 0x000fce0008000f00 */
.L_x_163:
[----:B-1----:R1:W2:Y:S02]  /*a510*/  SYNCS.PHASECHK.TRANS64.TRYWAIT P0, [R0+URZ], R3 ;  /* 0x00000003000075a7 */ /* 0x0022a400080011ff */
[----:B--2---:R-:W-:Y:S05]  /*a520*/  @!P0 NANOSLEEP.SYNCS 0x989680 ;  /* 0x009896800000895d */ /* 0x004fea0003900000 */
[----:B------:R-:W2:Y:S02]  /*a530*/  @!P0 SYNCS.PHASECHK.TRANS64 P0, [R0+URZ], R3 ;  /* 0x00000003000085a7 */ /* 0x000ea400080010ff */
[----:B--2---:R-:W-:Y:S05]  /*a540*/  @!P0 BRA `(.L_x_163) ;  /* 0xfffffffc00f08947 */ /* 0x004fea000383ffff */
[----:B------:R-:W-:Y:S05]  /*a550*/  BRA `(.L_x_164) ;  /* 0xffffff8400e87947 */ /* 0x000fea000383ffff */
.L_x_50:
[----:B------:R-:W-:-:S07]  /*a560*/  MOV R0, UR5 ;  /* 0x0000000500007c02 */ /* 0x000fce0008000f00 */
.L_x_165:
[----:B-1----:R1:W2:Y:S02]  /*a570*/  SYNCS.PHASECHK.TRANS64.TRYWAIT P0, [R0+URZ], R3 ;  /* 0x00000003000075a7 */ /* 0x0022a400080011ff */
[----:B--2---:R-:W-:Y:S05]  /*a580*/  @!P0 NANOSLEEP.SYNCS 0x989680 ;  /* 0x009896800000895d */ /* 0x004fea0003900000 */
[----:B------:R-:W2:Y:S02]  /*a590*/  @!P0 SYNCS.PHASECHK.TRANS64 P0, [R0+URZ], R3 ;  /* 0x00000003000085a7 */ /* 0x000ea400080010ff */
[----:B--2---:R-:W-:Y:S05]  /*a5a0*/  @!P0 BRA `(.L_x_165) ;  /* 0xfffffffc00f08947 */ /* 0x004fea000383ffff */
[----:B------:R-:W-:Y:S05]  /*a5b0*/  BRA `(.L_x_166) ;  /* 0xffffff8400f47947 */ /* 0x000fea000383ffff */
.L_x_51:
[----:B------:R-:W-:-:S07]  /*a5c0*/  MOV R0, UR5 ;  /* 0x0000000500007c02 */ /* 0x000fce0008000f00 */
.L_x_167:
[----:B-1----:R1:W2:Y:S02]  /*a5d0*/  SYNCS.PHASECHK.TRANS64.TRYWAIT P0, [R0+URZ], R3 ;  /* 0x00000003000075a7 */ /* 0x0022a400080011ff */
[----:B--2---:R-:W-:Y:S05]  /*a5e0*/  @!P0 NANOSLEEP.SYNCS 0x989680 ;  /* 0x009896800000895d */ /* 0x004fea0003900000 */
[----:B------:R-:W2:Y:S02]  /*a5f0*/  @!P0 SYNCS.PHASECHK.TRANS64 P0, [R0+URZ], R3 ;  /* 0x00000003000085a7 */ /* 0x000ea400080010ff */
[----:B--2---:R-:W-:Y:S05]  /*a600*/  @!P0 BRA `(.L_x_167) ;  /* 0xfffffffc00f08947 */ /* 0x004fea000383ffff */
[----:B------:R-:W-:Y:S05]  /*a610*/  BRA `(.L_x_168) ;  /* 0xffffff8800007947 */ /* 0x000fea000383ffff */
.L_x_52:
[----:B------:R-:W-:-:S07]  /*a620*/  MOV R0, UR5 ;  /* 0x0000000500007c02 */ /* 0x000fce0008000f00 */
.L_x_169:
[----:B-1----:R1:W2:Y:S02]  /*a630*/  SYNCS.PHASECHK.TRANS64.TRYWAIT P0, [R0+URZ], R3 ;  /* 0x00000003000075a7 */ /* 0x0022a400080011ff */
[----:B--2---:R-:W-:Y:S05]  /*a640*/  @!P0 NANOSLEEP.SYNCS 0x989680 ;  /* 0x009896800000895d */ /* 0x004fea0003900000 */
[----:B------:R-:W2:Y:S02]  /*a650*/  @!P0 SYNCS.PHASECHK.TRANS64 P0, [R0+URZ], R3 ;  /* 0x00000003000085a7 */ /* 0x000ea400080010ff */
[----:B--2---:R-:W-:Y:S05]  /*a660*/  @!P0 BRA `(.L_x_169) ;  /* 0xfffffffc00f08947 */ /* 0x004fea000383ffff */
[----:B------:R-:W-:Y:S05]  /*a670*/  BRA `(.L_x_170) ;  /* 0xffffff88000c7947 */ /* 0x000fea000383ffff */
.L_x_53:
[----:B------:R-:W-:-:S07]  /*a680*/  MOV R0, UR5 ;  /* 0x0000000500007c02 */ /* 0x000fce0008000f00 */
.L_x_171:
[----:B-1----:R1:W2:Y:S02]  /*a690*/  SYNCS.PHASECHK.TRANS64.TRYWAIT P0, [R0+URZ], R3 ;  /* 0x00000003000075a7 */ /* 0x0022a400080011ff */
[----:B--2---:R-:W-:Y:S05]  /*a6a0*/  @!P0 NANOSLEEP.SYNCS 0x989680 ;  /* 0x009896800000895d */ /* 0x004fea0003900000 */
[----:B------:R-:W2:Y:S02]  /*a6b0*/  @!P0 SYNCS.PHASECHK.TRANS64 P0, [R0+URZ], R3 ;  /* 0x00000003000085a7 */ /* 0x000ea400080010ff */
[----:B--2---:R-:W-:Y:S05]  /*a6c0*/  @!P0 BRA `(.L_x_171) ;  /* 0xfffffffc00f08947 */ /* 0x004fea000383ffff */
[----:B------:R-:W-:Y:S05]  /*a6d0*/  BRA `(.L_x_172) ;  /* 0xffffff8800187947 */ /* 0x000fea000383ffff */
.L_x_54:
[----:B------:R-:W-:-:S07]  /*a6e0*/  MOV R0, UR5 ;  /* 0x0000000500007c02 */ /* 0x000fce0008000f00 */
.L_x_173:
[----:B-1----:R1:W2:Y:S02]  /*a6f0*/  SYNCS.PHASECHK.TRANS64.TRYWAIT P0, [R0+URZ], R3 ;  /* 0x00000003000075a7 */ /* 0x0022a400080011ff */
[----:B--2---:R-:W-:Y:S05]  /*a700*/  @!P0 NANOSLEEP.SYNCS 0x989680 ;  /* 0x009896800000895d */ /* 0x004fea0003900000 */
[----:B------:R-:W2:Y:S02]  /*a710*/  @!P0 SYNCS.PHASECHK.TRANS64 P0, [R0+URZ], R3 ;  /* 0x00000003000085a7 */ /* 0x000ea400080010ff */
[----:B--2---:R-:W-:Y:S05]  /*a720*/  @!P0 BRA `(.L_x_173) ;  /* 0xfffffffc00f08947 */ /* 0x004fea000383ffff */
[----:B------:R-:W-:Y:S05]  /*a730*/  BRA `(.L_x_174) ;  /* 0xffffff8800247947 */ /* 0x000fea000383ffff */
.L_x_55:
[----:B------:R-:W-:-:S07]  /*a740*/  MOV R0, UR5 ;  /* 0x0000000500007c02 */ /* 0x000fce0008000f00 */
.L_x_175:
[----:B-1----:R1:W2:Y:S02]  /*a750*/  SYNCS.PHASECHK.TRANS64.TRYWAIT P0, [R0+URZ], R3 ;  /* 0x00000003000075a7 */ /* 0x0022a400080011ff */
[----:B--2---:R-:W-:Y:S05]  /*a760*/  @!P0 NANOSLEEP.SYNCS 0x989680 ;  /* 0x009896800000895d */ /* 0x004fea0003900000 */
[----:B------:R-:W2:Y:S02]  /*a770*/  @!P0 SYNCS.PHASECHK.TRANS64 P0, [R0+URZ], R3 ;  /* 0x00000003000085a7 */ /* 0x000ea400080010ff */
[----:B--2---:R-:W-:Y:S05]  /*a780*/  @!P0 BRA `(.L_x_175) ;  /* 0xfffffffc00f08947 */ /* 0x004fea000383ffff */
[----:B------:R-:W-:Y:S05]  /*a790*/  BRA `(.L_x_176) ;  /* 0xffffff8800307947 */ /* 0x000fea000383ffff */
.L_x_56:
[----:B------:R-:W-:-:S07]  /*a7a0*/  MOV R0, UR5 ;  /* 0x0000000500007c02 */ /* 0x000fce0008000f00 */
.L_x_177:
[----:B-1----:R1:W2:Y:S02]  /*a7b0*/  SYNCS.PHASECHK.TRANS64.TRYWAIT P0, [R0+URZ], R3 ;  /* 0x00000003000075a7 */ /* 0x0022a400080011ff */
[----:B--2---:R-:W-:Y:S05]  /*a7c0*/  @!P0 NANOSLEEP.SYNCS 0x989680 ;  /* 0x009896800000895d */ /* 0x004fea0003900000 */
[----:B------:R-:W2:Y:S02]  /*a7d0*/  @!P0 SYNCS.PHASECHK.TRANS64 P0, [R0+URZ], R3 ;  /* 0x00000003000085a7 */ /* 0x000ea400080010ff */
[----:B--2---:R-:W-:Y:S05]  /*a7e0*/  @!P0 BRA `(.L_x_177) ;  /* 0xfffffffc00f08947 */ /* 0x004fea000383ffff */
[----:B------:R-:W-:Y:S05]  /*a7f0*/  BRA `(.L_x_178) ;  /* 0xffffff88003c7947 */ /* 0x000fea000383ffff */
.L_x_57:
[----:B------:R-:W-:-:S07]  /*a800*/  MOV R0, UR5 ;  /* 0x0000000500007c02 */ /* 0x000fce0008000f00 */
.L_x_179:
[----:B-1----:R1:W2:Y:S02]  /*a810*/  SYNCS.PHASECHK.TRANS64.TRYWAIT P0, [R0+URZ], R3 ;  /* 0x00000003000075a7 */ /* 0x0022a400080011ff */
[----:B--2---:R-:W-:Y:S05]  /*a820*/  @!P0 NANOSLEEP.SYNCS 0x989680 ;  /* 0x009896800000895d */ /* 0x004fea0003900000 */
[----:B------:R-:W2:Y:S02]  /*a830*/  @!P0 SYNCS.PHASECHK.TRANS64 P0, [R0+URZ], R3 ;  /* 0x00000003000085a7 */ /* 0x000ea400080010ff */
[----:B--2---:R-:W-:Y:S05]  /*a840*/  @!P0 BRA `(.L_x_179) ;  /* 0xfffffffc00f08947 */ /* 0x004fea000383ffff */
[----:B------:R-:W-:Y:S05]  /*a850*/  BRA `(.L_x_180) ;  /* 0xffffff8800487947 */ /* 0x000fea000383ffff */
.L_x_58:
[----:B------:R-:W-:-:S07]  /*a860*/  MOV R0, UR5 ;  /* 0x0000000500007c02 */ /* 0x000fce0008000f00 */
.L_x_181:
[----:B-1----:R1:W2:Y:S02]  /*a870*/  SYNCS.PHASECHK.TRANS64.TRYWAIT P0, [R0+URZ], R3 ;  /* 0x00000003000075a7 */ /* 0x0022a400080011ff */
[----:B--2---:R-:W-:Y:S05]  /*a880*/  @!P0 NANOSLEEP.SYNCS 0x989680 ;  /* 0x009896800000895d */ /* 0x004fea0003900000 */
[----:B------:R-:W2:Y:S02]  /*a890*/  @!P0 SYNCS.PHASECHK.TRANS64 P0, [R0+URZ], R3 ;  /* 0x00000003000085a7 */ /* 0x000ea400080010ff */
[----:B--2---:R-:W-:Y:S05]  /*a8a0*/  @!P0 BRA `(.L_x_181) ;  /* 0xfffffffc00f08947 */ /* 0x004fea000383ffff */
[----:B------:R-:W-:Y:S05]  /*a8b0*/  BRA `(.L_x_182) ;  /* 0xffffff8800547947 */ /* 0x000fea000383ffff */
.L_x_59:
[----:B------:R-:W-:-:S07]  /*a8c0*/  MOV R0, UR5 ;  /* 0x0000000500007c02 */ /* 0x000fce0008000f00 */
.L_x_183:
[----:B-1----:R1:W2:Y:S02]  /*a8d0*/  SYNCS.PHASECHK.TRANS64.TRYWAIT P0, [R0+URZ], R3 ;  /* 0x00000003000075a7 */ /* 0x0022a400080011ff */
[----:B--2---:R-:W-:Y:S05]  /*a8e0*/  @!P0 NANOSLEEP.SYNCS 0x989680 ;  /* 0x009896800000895d */ /* 0x004fea0003900000 */
[----:B------:R-:W2:Y:S02]  /*a8f0*/  @!P0 SYNCS.PHASECHK.TRANS64 P0, [R0+URZ], R3 ;  /* 0x00000003000085a7 */ /* 0x000ea400080010ff */
[----:B--2---:R-:W-:Y:S05]  /*a900*/  @!P0 BRA `(.L_x_183) ;  /* 0xfffffffc00f08947 */ /* 0x004fea000383ffff */
[----:B------:R-:W-:Y:S05]  /*a910*/  BRA `(.L_x_184) ;  /* 0xffffff8800607947 */ /* 0x000fea000383ffff */
.L_x_60:
[----:B------:R-:W-:-:S07]  /*a920*/  MOV R0, UR5 ;  /* 0x0000000500007c02 */ /* 0x000fce0008000f00 */
.L_x_185:
[----:B-1----:R1:W2:Y:S02]  /*a930*/  SYNCS.PHASECHK.TRANS64.TRYWAIT P0, [R0+URZ], R3 ;  /* 0x00000003000075a7 */ /* 0x0022a400080011ff */
[----:B--2---:R-:W-:Y:S05]  /*a940*/  @!P0 NANOSLEEP.SYNCS 0x989680 ;  /* 0x009896800000895d */ /* 0x004fea0003900000 */
[----:B------:R-:W2:Y:S02]  /*a950*/  @!P0 SYNCS.PHASECHK.TRANS64 P0, [R0+URZ], R3 ;  /* 0x00000003000085a7 */ /* 0x000ea400080010ff */
[----:B--2---:R-:W-:Y:S05]  /*a960*/  @!P0 BRA `(.L_x_185) ;  /* 0xfffffffc00f08947 */ /* 0x004fea000383ffff */
[----:B------:R-:W-:Y:S05]  /*a970*/  BRA `(.L_x_186) ;  /* 0xffffff88006c7947 */ /* 0x000fea000383ffff */
.L_x_61:
[----:B------:R-:W-:-:S07]  /*a980*/  MOV R0, UR5 ;  /* 0x0000000500007c02 */ /* 0x000fce0008000f00 */
.L_x_187:
[----:B-1----:R1:W2:Y:S02]  /*a990*/  SYNCS.PHASECHK.TRANS64.TRYWAIT P0, [R0+URZ], R3 ;  /* 0x00000003000075a7 */ /* 0x0022a400080011ff */
[----:B--2---:R-:W-:Y:S05]  /*a9a0*/  @!P0 NANOSLEEP.SYNCS 0x989680 ;  /* 0x009896800000895d */ /* 0x004fea0003900000 */
[----:B------:R-:W2:Y:S02]  /*a9b0*/  @!P0 SYNCS.PHASECHK.TRANS64 P0, [R0+URZ], R3 ;  /* 0x00000003000085a7 */ /* 0x000ea400080010ff */
[----:B--2---:R-:W-:Y:S05]  /*a9c0*/  @!P0 BRA `(.L_x_187) ;  /* 0xfffffffc00f08947 */ /* 0x004fea000383ffff */
[----:B------:R-:W-:Y:S05]  /*a9d0*/  BRA `(.L_x_188) ;  /* 0xffffff8800787947 */ /* 0x000fea000383ffff */
.L_x_62:
[----:B------:R-:W-:-:S07]  /*a9e0*/  MOV R0, UR5 ;  /* 0x0000000500007c02 */ /* 0x000fce0008000f00 */
.L_x_189:
[----:B-1----:R1:W2:Y:S02]  /*a9f0*/  SYNCS.PHASECHK.TRANS64.TRYWAIT P0, [R0+URZ], R3 ;  /* 0x00000003000075a7 */ /* 0x0022a400080011ff */
[----:B--2---:R-:W-:Y:S05]  /*aa00*/  @!P0 NANOSLEEP.SYNCS 0x989680 ;  /* 0x009896800000895d */ /* 0x004fea0003900000 */
[----:B------:R-:W2:Y:S02]  /*aa10*/  @!P0 SYNCS.PHASECHK.TRANS64 P0, [R0+URZ], R3 ;  /* 0x00000003000085a7 */ /* 0x000ea400080010ff */
[----:B--2---:R-:W-:Y:S05]  /*aa20*/  @!P0 BRA `(.L_x_189) ;  /* 0xfffffffc00f08947 */ /* 0x004fea000383ffff */
[----:B------:R-:W-:Y:S05]  /*aa30*/  BRA `(.L_x_190) ;  /* 0xffffff8800847947 */ /* 0x000fea000383ffff */
.L_x_65:
[----:B-1----:R1:W2:Y:S02]  /*aa40*/  SYNCS.PHASECHK.TRANS64.TRYWAIT P0, [R2+URZ+0x1f0], R4 ;  /* 0x0001f004020075a7 */ /* 0x0022a400080011ff */
[----:B--2---:R-:W-:Y:S05]  /*aa50*/  @!P0 NANOSLEEP.SYNCS 0x989680 ;  /* 0x009896800000895d */ /* 0x004fea0003900000 */
[----:B------:R-:W2:Y:S02]  /*aa60*/  @!P0 SYNCS.PHASECHK.TRANS64 P0, [R2+URZ+0x1f0], R4 ;  /* 0x0001f004020085a7 */ /* 0x000ea400080010ff */
[----:B--2---:R-:W-:Y:S05]  /*aa70*/  @!P0 BRA `(.L_x_65) ;  /* 0xfffffffc00f08947 */ /* 0x004fea000383ffff */
[----:B------:R-:W-:Y:S05]  /*aa80*/  BRA `(.L_x_191) ;  /* 0xffffff8800e07947 */ /* 0x000fea000383ffff */
.L_x_66:
[----:B------:R-:W-:-:S07]  /*aa90*/  MOV R2, UR4 ;  /* 0x0000000400027c02 */ /* 0x000fce0008000f00 */
.L_x_192:
[----:B-1----:R1:W2:Y:S02]  /*aaa0*/  SYNCS.PHASECHK.TRANS64.TRYWAIT P0, [R2+URZ+0x1a0], R5 ;  /* 0x0001a005020075a7 */ /* 0x0022a400080011ff */
[----:B--2---:R-:W-:Y:S05]  /*aab0*/  @!P0 NANOSLEEP.SYNCS 0x989680 ;  /* 0x009896800000895d */ /* 0x004fea0003900000 */
[----:B------:R-:W2:Y:S02]  /*aac0*/  @!P0 SYNCS.PHASECHK.TRANS64 P0, [R2+URZ+0x1a0], R5 ;  /* 0x0001a005020085a7 */ /* 0x000ea400080010ff */
[----:B--2---:R-:W-:Y:S05]  /*aad0*/  @!P0 BRA `(.L_x_192) ;  /* 0xfffffffc00f08947 */ /* 0x004fea000383ffff */
[----:B------:R-:W-:Y:S05]  /*aae0*/  BRA `(.L_x_193) ;  /* 0xffffff8800f07947 */ /* 0x000fea000383ffff */
.L_x_67:
[----:B-1----:R1:W2:Y:S02]  /*aaf0*/  SYNCS.PHASECHK.TRANS64.TRYWAIT P1, [R2+URZ+0x190], R4 ;  /* 0x00019004020075a7 */ /* 0x0022a400080211ff */
[----:B--2---:R-:W-:Y:S05]  /*ab00*/  @!P1 NANOSLEEP.SYNCS 0x989680 ;  /* 0x009896800000995d */ /* 0x004fea0003900000 */
[----:B------:R-:W2:Y:S02]  /*ab10*/  @!P1 SYNCS.PHASECHK.TRANS64 P1, [R2+URZ+0x190], R4 ;  /* 0x00019004020095a7 */ /* 0x000ea400080210ff */
[----:B--2---:R-:W-:Y:S05]  /*ab20*/  @!P1 BRA `(.L_x_67) ;  /* 0xfffffffc00f09947 */ /* 0x004fea000383ffff */
[----:B------:R-:W-:Y:S05]  /*ab30*/  BRA `(.L_x_194) ;  /* 0xffffff8c00207947 */ /* 0x000fea000383ffff */
.L_x_70:
[----:B------:R-:W-:-:S07]  /*ab40*/  MOV R0, UR4 ;  /* 0x0000000400007c02 */ /* 0x000fce0008000f00 */
.L_x_195:
[----:B-1----:R1:W2:Y:S02]  /*ab50*/  SYNCS.PHASECHK.TRANS64.TRYWAIT P0, [R0+URZ+0x1a0], R2 ;  /* 0x0001a002000075a7 */ /* 0x0022a400080011ff */
[----:B--2---:R-:W-:Y:S05]  /*ab60*/  @!P0 NANOSLEEP.SYNCS 0x989680 ;  /* 0x009896800000895d */ /* 0x004fea0003900000 */
[----:B------:R-:W2:Y:S02]  /*ab70*/  @!P0 SYNCS.PHASECHK.TRANS64 P0, [R0+URZ+0x1a0], R2 ;  /* 0x0001a002000085a7 */ /* 0x000ea400080010ff */
[----:B--2---:R-:W-:Y:S05]  /*ab80*/  @!P0 BRA `(.L_x_195) ;  /* 0xfffffffc00f08947 */ /* 0x004fea000383ffff */
[----:B------:R-:W-:Y:S05]  /*ab90*/  BRA `(.L_x_69) ;  /* 0xffffff8c00747947 */ /* 0x000fea000383ffff */
.L_x_77:
[----:B-1----:R1:W2:Y:S02]  /*aba0*/  SYNCS.PHASECHK.TRANS64.TRYWAIT P1, [R0+URZ+0x190], R2 ;  /* 0x00019002000075a7 */ /* 0x0022a400080211ff */
[----:B--2---:R-:W-:Y:S05]  /*abb0*/  @!P1 NANOSLEEP.SYNCS 0x989680 ;  /* 0x009896800000995d */ /* 0x004fea0003900000 */
[----:B------:R-:W2:Y:S02]  /*abc0*/  @!P1 SYNCS.PHASECHK.TRANS64 P1, [R0+URZ+0x190], R2 ;  /* 0x00019002000095a7 */ /* 0x000ea400080210ff */
[----:B--2---:R-:W-:Y:S05]  /*abd0*/  @!P1 BRA `(.L_x_77) ;  /* 0xfffffffc00f09947 */ /* 0x004fea000383ffff */
[----:B------:R-:W-:Y:S05]  /*abe0*/  BRA `(.L_x_196) ;  /* 0xffffff9000d07947 */ /* 0x000fea000383ffff */
.L_x_78:
[----:B------:R-:W-:-:S07]  /*abf0*/  MOV R2, UR19 ;  /* 0x0000001300027c02 */ /* 0x000fce0008000f00 */
.L_x_197:
[----:B-1----:R1:W2:Y:S02]  /*ac00*/  SYNCS.PHASECHK.TRANS64.TRYWAIT P0, [R2+URZ+0x1d0], R0 ;  /* 0x0001d000020075a7 */ /* 0x0022a400080011ff */
[----:B--2---:R-:W-:Y:S05]  /*ac10*/  @!P0 NANOSLEEP.SYNCS 0x989680 ;  /* 0x009896800000895d */ /* 0x004fea0003900000 */
[----:B------:R-:W2:Y:S02]  /*ac20*/  @!P0 SYNCS.PHASECHK.TRANS64 P0, [R2+URZ+0x1d0], R0 ;  /* 0x0001d000020085a7 */ /* 0x000ea400080010ff */
[----:B--2---:R-:W-:Y:S05]  /*ac30*/  @!P0 BRA `(.L_x_197) ;  /* 0xfffffffc00f08947 */ /* 0x004fea000383ffff */
[----:B------:R-:W-:Y:S05]  /*ac40*/  BRA `(.L_x_198) ;  /* 0xffffff9400047947 */ /* 0x000fea000383ffff */
.L_x_81:
[----:B------:R-:W-:Y:S07]  /*ac50*/  MOV R0, UR6 ;  /* 0x0000000600007c02 */ /* 0x000fee0008000f00 */
.L_x_199:
[----:B-1----:R1:W2:Y:S02]  /*ac60*/  SYNCS.PHASECHK.TRANS64.TRYWAIT P0, [R0+URZ], R2 ;  /* 0x00000002000075a7 */ /* 0x0022a400080011ff */
[----:B--2---:R-:W-:Y:S05]  /*ac70*/  @!P0 NANOSLEEP.SYNCS 0x989680 ;  /* 0x009896800000895d */ /* 0x004fea0003900000 */
[----:B------:R-:W2:Y:S02]  /*ac80*/  @!P0 SYNCS.PHASECHK.TRANS64 P0, [R0+URZ], R2 ;  /* 0x00000002000085a7 */ /* 0x000ea400080010ff */
[----:B--2---:R-:W-:Y:S05]  /*ac90*/  @!P0 BRA `(.L_x_199) ;  /* 0xfffffffc00f08947 */ /* 0x004fea000383ffff */
[----:B------:R-:W-:Y:S05]  /*aca0*/  BRA `(.L_x_80) ;  /* 0xffffff94003c7947 */ /* 0x000fea000383ffff */
.L_x_84:
[----:B------:R-:W-:-:S07]  /*acb0*/  MOV R0, UR4 ;  /* 0x0000000400007c02 */ /* 0x000fce0008000f00 */
.L_x_200:
[----:B--2---:R2:W4:Y:S02]  /*acc0*/  SYNCS.PHASECHK.TRANS64.TRYWAIT P0, [R0+URZ], R2 ;  /* 0x00000002000075a7 */ /* 0x00452400080011ff */
[----:B----4-:R-:W-:Y:S05]  /*acd0*/  @!P0 NANOSLEEP.SYNCS 0x989680 ;  /* 0x009896800000895d */ /* 0x010fea0003900000 */
[----:B------:R-:W4:Y:S02]  /*ace0*/  @!P0 SYNCS.PHASECHK.TRANS64 P0, [R0+URZ], R2 ;  /* 0x00000002000085a7 */ /* 0x000f2400080010ff */
[----:B----4-:R-:W-:Y:S05]  /*acf0*/  @!P0 BRA `(.L_x_200) ;  /* 0xfffffffc00f08947 */ /* 0x010fea000383ffff */
[----:B------:R-:W-:Y:S05]  /*ad00*/  BRA `(.L_x_201) ;  /* 0xffffff9400dc7947 */ /* 0x000fea000383ffff */
.L_x_85:
[----:B------:R-:W-:-:S07]  /*ad10*/  MOV R0, UR5 ;  /* 0x0000000500007c02 */ /* 0x000fce0008000f00 */
.L_x_202:
[----:B-1----:R1:W2:Y:S02]  /*ad20*/  SYNCS.PHASECHK.TRANS64.TRYWAIT P0, [R0+URZ], R3 ;  /* 0x00000003000075a7 */ /* 0x0022a400080011ff */
[----:B--2---:R-:W-:Y:S05]  /*ad30*/  @!P0 NANOSLEEP.SYNCS 0x989680 ;  /* 0x009896800000895d */ /* 0x004fea0003900000 */
[----:B------:R-:W2:Y:S02]  /*ad40*/  @!P0 SYNCS.PHASECHK.TRANS64 P0, [R0+URZ], R3 ;  /* 0x00000003000085a7 */ /* 0x000ea400080010ff */
[----:B--2---:R-:W-:Y:S05]  /*ad50*/  @!P0 BRA `(.L_x_202) ;  /* 0xfffffffc00f08947 */ /* 0x004fea000383ffff */
[----:B------:R-:W-:Y:S05]  /*ad60*/  BRA `(.L_x_203) ;  /* 0xffffff9400e87947 */ /* 0x000fea000383ffff */
.L_x_86:
[----:B------:R-:W-:-:S07]  /*ad70*/  MOV R0, UR5 ;  /* 0x0000000500007c02 */ /* 0x000fce0008000f00 */
.L_x_204:
[----:B-1----:R1:W2:Y:S02]  /*ad80*/  SYNCS.PHASECHK.TRANS64.TRYWAIT P0, [R0+URZ], R3 ;  /* 0x00000003000075a7 */ /* 0x0022a400080011ff */
[----:B--2---:R-:W-:Y:S05]  /*ad90*/  @!P0 NANOSLEEP.SYNCS 0x989680 ;  /* 0x009896800000895d */ /* 0x004fea0003900000 */
[----:B------:R-:W2:Y:S02]  /*ada0*/  @!P0 SYNCS.PHASECHK.TRANS64 P0, [R0+URZ], R3 ;  /* 0x00000003000085a7 */ /* 0x000ea400080010ff */
[----:B--2---:R-:W-:Y:S05]  /*adb0*/  @!P0 BRA `(.L_x_204) ;  /* 0xfffffffc00f08947 */ /* 0x004fea000383ffff */
[----:B------:R-:W-:Y:S05]  /*adc0*/  BRA `(.L_x_205) ;  /* 0xffffff9400f47947 */ /* 0x000fea000383ffff */
.L_x_87:
[----:B-1----:R-:W-:-:S07]  /*add0*/  MOV R0, UR4 ;  /* 0x0000000400007c02 */ /* 0x002fce0008000f00 */
.L_x_206:
[----:B-1----:R1:W2:Y:S02]  /*ade0*/  SYNCS.PHASECHK.TRANS64.TRYWAIT P0, [R0+URZ], R2 ;  /* 0x00000002000075a7 */ /* 0x0022a400080011ff */
[----:B--2---:R-:W-:Y:S05]  /*adf0*/  @!P0 NANOSLEEP.SYNCS 0x989680 ;  /* 0x009896800000895d */ /* 0x004fea0003900000 */
[----:B------:R-:W2:Y:S02]  /*ae00*/  @!P0 SYNCS.PHASECHK.TRANS64 P0, [R0+URZ], R2 ;  /* 0x00000002000085a7 */ /* 0x000ea400080010ff */
[----:B--2---:R-:W-:Y:S05]  /*ae10*/  @!P0 BRA `(.L_x_206) ;  /* 0xfffffffc00f08947 */ /* 0x004fea000383ffff */
[----:B------:R-:W-:Y:S05]  /*ae20*/  BRA `(.L_x_207) ;  /* 0xffffff9800007947 */ /* 0x000fea000383ffff */
.L_x_92:
[----:B--2---:R2:W3:Y:S02]  /*ae30*/  SYNCS.PHASECHK.TRANS64.TRYWAIT P0, [R12+URZ+0x190], R0 ;  /* 0x000190000c0075a7 */ /* 0x0044e400080011ff */
[----:B---3--:R-:W-:Y:S05]  /*ae40*/  @!P0 NANOSLEEP.SYNCS 0x989680 ;  /* 0x009896800000895d */ /* 0x008fea0003900000 */
[----:B------:R-:W3:Y:S02]  /*ae50*/  @!P0 SYNCS.PHASECHK.TRANS64 P0, [R12+URZ+0x190], R0 ;  /* 0x000190000c0085a7 */ /* 0x000ee400080010ff */
[----:B---3--:R-:W-:Y:S05]  /*ae60*/  @!P0 BRA `(.L_x_92) ;  /* 0xfffffffc00f08947 */ /* 0x008fea000383ffff */
[----:B------:R-:W-:Y:S05]  /*ae70*/  BRA `(.L_x_208) ;  /* 0xffffff9c00207947 */ /* 0x000fea000383ffff */
.L_x_95:
[----:B-1----:R-:W-:Y:S07]  /*ae80*/  MOV R0, UR21 ;  /* 0x0000001500007c02 */ /* 0x002fee0008000f00 */
.L_x_209:
[----:B-1----:R1:W2:Y:S02]  /*ae90*/  SYNCS.PHASECHK.TRANS64.TRYWAIT P2, [R0+URZ+0x188], R6 ;  /* 0x00018806000075a7 */ /* 0x0022a400080411ff */
[----:B--2---:R-:W-:Y:S05]  /*aea0*/  @!P2 NANOSLEEP.SYNCS 0x989680 ;  /* 0x009896800000a95d */ /* 0x004fea0003900000 */
[----:B------:R-:W2:Y:S02]  /*aeb0*/  @!P2 SYNCS.PHASECHK.TRANS64 P2, [R0+URZ+0x188], R6 ;  /* 0x000188060000a5a7 */ /* 0x000ea400080410ff */
[----:B--2---:R-:W-:Y:S05]  /*aec0*/  @!P2 BRA `(.L_x_209) ;  /* 0xfffffffc00f0a947 */ /* 0x004fea000383ffff */
[----:B------:R-:W-:Y:S05]  /*aed0*/  BRA `(.L_x_94) ;  /* 0xffffffa000887947 */ /* 0x000fea000383ffff */
.L_x_98:
[----:B------:R-:W-:Y:S07]  /*aee0*/  MOV R0, UR21 ;  /* 0x0000001500007c02 */ /* 0x000fee0008000f00 */
.L_x_210:
[----:B-1----:R1:W2:Y:S02]  /*aef0*/  SYNCS.PHASECHK.TRANS64.TRYWAIT P0, [R0+URZ+0x160], R9 ;  /* 0x00016009000075a7 */ /* 0x0022a400080011ff */
[----:B--2---:R-:W-:Y:S05]  /*af00*/  @!P0 NANOSLEEP.SYNCS 0x989680 ;  /* 0x009896800000895d */ /* 0x004fea0003900000 */
[----:B------:R-:W2:Y:S02]  /*af10*/  @!P0 SYNCS.PHASECHK.TRANS64 P0, [R0+URZ+0x160], R9 ;  /* 0x00016009000085a7 */ /* 0x000ea400080010ff */
[----:B--2---:R-:W-:Y:S05]  /*af20*/  @!P0 BRA `(.L_x_210) ;  /* 0xfffffffc00f08947 */ /* 0x004fea000383ffff */
[----:B------:R-:W-:Y:S05]  /*af30*/  BRA `(.L_x_211) ;  /* 0xffffffa000e47947 */ /* 0x000fea000383ffff */
.L_x_99:
[----:B------:R-:W-:Y:S07]  /*af40*/  MOV R0, UR21 ;  /* 0x0000001500007c02 */ /* 0x000fee0008000f00 */
.L_x_212:
[----:B-1----:R1:W2:Y:S02]  /*af50*/  SYNCS.PHASECHK.TRANS64.TRYWAIT P0, [R0+URZ+0x168], R9 ;  /* 0x00016809000075a7 */ /* 0x0022a400080011ff */
[----:B--2---:R-:W-:Y:S05]  /*af60*/  @!P0 NANOSLEEP.SYNCS 0x989680 ;  /* 0x009896800000895d */ /* 0x004fea0003900000 */
[----:B------:R-:W2:Y:S02]  /*af70*/  @!P0 SYNCS.PHASECHK.TRANS64 P0, [R0+URZ+0x168], R9 ;  /* 0x00016809000085a7 */ /* 0x000ea400080010ff */
[----:B--2---:R-:W-:Y:S05]  /*af80*/  @!P0 BRA `(.L_x_212) ;  /* 0xfffffffc00f08947 */ /* 0x004fea000383ffff */
[----:B------:R-:W-:Y:S05]  /*af90*/  BRA `(.L_x_213) ;  /* 0xffffffa400207947 */ /* 0x000fea000383ffff */
.L_x_100:
[----:B------:R-:W-:Y:S07]  /*afa0*/  MOV R0, UR21 ;  /* 0x0000001500007c02 */ /* 0x000fee0008000f00 */
.L_x_214:
[----:B-1----:R1:W2:Y:S02]  /*afb0*/  SYNCS.PHASECHK.TRANS64.TRYWAIT P0, [R0+URZ+0x170], R9 ;  /* 0x00017009000075a7 */ /* 0x0022a400080011ff */
[----:B--2---:R-:W-:Y:S05]  /*afc0*/  @!P0 NANOSLEEP.SYNCS 0x989680 ;  /* 0x009896800000895d */ /* 0x004fea0003900000 */
[----:B------:R-:W2:Y:S02]  /*afd0*/  @!P0 SYNCS.PHASECHK.TRANS64 P0, [R0+URZ+0x170], R9 ;  /* 0x00017009000085a7 */ /* 0x000ea400080010ff */
[----:B--2---:R-:W-:Y:S05]  /*afe0*/  @!P0 BRA `(.L_x_214) ;  /* 0xfffffffc00f08947 */ /* 0x004fea000383ffff */
[----:B------:R-:W-:Y:S05]  /*aff0*/  BRA `(.L_x_215) ;  /* 0xffffffa400687947 */ /* 0x000fea000383ffff */
.L_x_101:
[----:B------:R-:W-:Y:S07]  /*b000*/  MOV R0, UR21 ;  /* 0x0000001500007c02 */ /* 0x000fee0008000f00 */
.L_x_216:
[----:B-1----:R1:W2:Y:S02]  /*b010*/  SYNCS.PHASECHK.TRANS64.TRYWAIT P0, [R0+URZ+0x178], R9 ;  /* 0x00017809000075a7 */ /* 0x0022a400080011ff */
[----:B--2---:R-:W-:Y:S05]  /*b020*/  @!P0 NANOSLEEP.SYNCS 0x989680 ;  /* 0x009896800000895d */ /* 0x004fea0003900000 */
[----:B------:R-:W2:Y:S02]  /*b030*/  @!P0 SYNCS.PHASECHK.TRANS64 P0, [R0+URZ+0x178], R9 ;  /* 0x00017809000085a7 */ /* 0x000ea400080010ff */
[----:B--2---:R-:W-:Y:S05]  /*b040*/  @!P0 BRA `(.L_x_216) ;  /* 0xfffffffc00f08947 */ /* 0x004fea000383ffff */
[----:B------:R-:W-:Y:S05]  /*b050*/  BRA `(.L_x_217) ;  /* 0xffffffa400ac7947 */ /* 0x000fea000383ffff */
.L_x_103:
[----:B------:R-:W-:-:S07]  /*b060*/  MOV R0, UR21 ;  /* 0x0000001500007c02 */ /* 0x000fce0008000f00 */
.L_x_218:
[----:B-1----:R1:W3:Y:S02]  /*b070*/  SYNCS.PHASECHK.TRANS64.TRYWAIT P0, [R0+URZ+0x160], R2 ;  /* 0x00016002000075a7 */ /* 0x0022e400080011ff */
[----:B---3--:R-:W-:Y:S05]  /*b080*/  @!P0 NANOSLEEP.SYNCS 0x989680 ;  /* 0x009896800000895d */ /* 0x008fea0003900000 */
[----:B------:R-:W3:Y:S02]  /*b090*/  @!P0 SYNCS.PHASECHK.TRANS64 P0, [R0+URZ+0x160], R2 ;  /* 0x00016002000085a7 */ /* 0x000ee400080010ff */
[----:B---3--:R-:W-:Y:S05]  /*b0a0*/  @!P0 BRA `(.L_x_218) ;  /* 0xfffffffc00f08947 */ /* 0x008fea000383ffff */
[----:B------:R-:W-:Y:S05]  /*b0b0*/  BRA `(.L_x_219) ;  /* 0xffffffa800247947 */ /* 0x000fea000383ffff */
.L_x_104:
[----:B-1----:R-:W-:-:S07]  /*b0c0*/  MOV R0, UR21 ;  /* 0x0000001500007c02 */ /* 0x002fce0008000f00 */
.L_x_220:
[----:B-1----:R1:W3:Y:S02]  /*b0d0*/  SYNCS.PHASECHK.TRANS64.TRYWAIT P0, [R0+URZ+0x168], R2 ;  /* 0x00016802000075a7 */ /* 0x0022e400080011ff */
[----:B---3--:R-:W-:Y:S05]  /*b0e0*/  @!P0 NANOSLEEP.SYNCS 0x989680 ;  /* 0x009896800000895d */ /* 0x008fea0003900000 */
[----:B------:R-:W3:Y:S02]  /*b0f0*/  @!P0 SYNCS.PHASECHK.TRANS64 P0, [R0+URZ+0x168], R2 ;  /* 0x00016802000085a7 */ /* 0x000ee400080010ff */
[----:B---3--:R-:W-:Y:S05]  /*b100*/  @!P0 BRA `(.L_x_220) ;  /* 0xfffffffc00f08947 */ /* 0x008fea000383ffff */
[----:B------:R-:W-:Y:S05]  /*b110*/  BRA `(.L_x_221) ;  /* 0xffffffa800147947 */ /* 0x000fea000383ffff */
.L_x_105:
[----:B-1----:R-:W-:-:S07]  /*b120*/  MOV R0, UR21 ;  /* 0x0000001500007c02 */ /* 0x002fce0008000f00 */
.L_x_222:
[----:B-1----:R1:W3:Y:S02]  /*b130*/  SYNCS.PHASECHK.TRANS64.TRYWAIT P0, [R0+URZ+0x170], R2 ;  /* 0x00017002000075a7 */ /* 0x0022e400080011ff */
[----:B---3--:R-:W-:Y:S05]  /*b140*/  @!P0 NANOSLEEP.SYNCS 0x989680 ;  /* 0x009896800000895d */ /* 0x008fea0003900000 */
[----:B------:R-:W3:Y:S02]  /*b150*/  @!P0 SYNCS.PHASECHK.TRANS64 P0, [R0+URZ+0x170], R2 ;  /* 0x00017002000085a7 */ /* 0x000ee400080010ff */
[----:B---3--:R-:W-:Y:S05]  /*b160*/  @!P0 BRA `(.L_x_222) ;  /* 0xfffffffc00f08947 */ /* 0x008fea000383ffff */
[----:B------:R-:W-:Y:S05]  /*b170*/  BRA `(.L_x_223) ;  /* 0xffffffa800047947 */ /* 0x000fea000383ffff */
.L_x_107:
[----:B-1----:R1:W2:Y:S02]  /*b180*/  SYNCS.PHASECHK.TRANS64.TRYWAIT P0, [R3+URZ+0x190], R0 ;  /* 0x00019000030075a7 */ /* 0x0022a400080011ff */
[----:B--2---:R-:W-:Y:S05]  /*b190*/  @!P0 NANOSLEEP.SYNCS 0x989680 ;  /* 0x009896800000895d */ /* 0x004fea0003900000 */
[----:B------:R-:W2:Y:S02]  /*b1a0*/  @!P0 SYNCS.PHASECHK.TRANS64 P0, [R3+URZ+0x190], R0 ;  /* 0x00019000030085a7 */ /* 0x000ea400080010ff */
[----:B--2---:R-:W-:Y:S05]  /*b1b0*/  @!P0 BRA `(.L_x_107) ;  /* 0xfffffffc00f08947 */ /* 0x004fea000383ffff */
[----:B------:R-:W-:Y:S05]  /*b1c0*/  BRA `(.L_x_224) ;  /* 0xffffffa800d07947 */ /* 0x000fea000383ffff */
.L_x_118:
[----:B-1----:R1:W2:Y:S02]  /*b1d0*/  SYNCS.PHASECHK.TRANS64.TRYWAIT P1, [R2+URZ+0x140], R0 ;  /* 0x00014000020075a7 */ /* 0x0022a400080211ff */
[----:B--2---:R-:W-:Y:S05]  /*b1e0*/  @!P1 NANOSLEEP.SYNCS 0x989680 ;  /* 0x009896800000995d */ /* 0x004fea0003900000 */
[----:B------:R-:W2:Y:S02]  /*b1f0*/  @!P1 SYNCS.PHASECHK.TRANS64 P1, [R2+URZ+0x140], R0 ;  /* 0x00014000020095a7 */ /* 0x000ea400080210ff */
[----:B--2---:R-:W-:Y:S05]  /*b200*/  @!P1 BRA `(.L_x_118) ;  /* 0xfffffffc00f09947 */ /* 0x004fea000383ffff */
[----:B------:R-:W-:Y:S05]  /*b210*/  BRA `(.L_x_117) ;  /* 0xffffffb800447947 */ /* 0x000fea000383ffff */
.L_x_120:
[----:B-1----:R1:W2:Y:S02]  /*b220*/  SYNCS.PHASECHK.TRANS64.TRYWAIT P0, [R52+URZ+0x1b0], R3 ;  /* 0x0001b003340075a7 */ /* 0x0022a400080011ff */
[----:B--2---:R-:W-:Y:S05]  /*b230*/  @!P0 NANOSLEEP.SYNCS 0x989680 ;  /* 0x009896800000895d */ /* 0x004fea0003900000 */
[----:B------:R-:W2:Y:S02]  /*b240*/  @!P0 SYNCS.PHASECHK.TRANS64 P0, [R52+URZ+0x1b0], R3 ;  /* 0x0001b003340085a7 */ /* 0x000ea400080010ff */
[----:B--2---:R-:W-:Y:S05]  /*b250*/  @!P0 BRA `(.L_x_120) ;  /* 0xfffffffc00f08947 */ /* 0x004fea000383ffff */
[----:B------:R-:W-:Y:S05]  /*b260*/  BRA `(.L_x_119) ;  /* 0xffffffb800987947 */ /* 0x000fea000383ffff */
.L_x_128:
[----:B--2---:R2:W3:Y:S02]  /*b270*/  SYNCS.PHASECHK.TRANS64.TRYWAIT P0, [R0+URZ+0x140], R2 ;  /* 0x00014002000075a7 */ /* 0x0044e400080011ff */
[----:B---3--:R-:W-:Y:S05]  /*b280*/  @!P0 NANOSLEEP.SYNCS 0x989680 ;  /* 0x009896800000895d */ /* 0x008fea0003900000 */
[----:B------:R-:W3:Y:S02]  /*b290*/  @!P0 SYNCS.PHASECHK.TRANS64 P0, [R0+URZ+0x140], R2 ;  /* 0x00014002000085a7 */ /* 0x000ee400080010ff */
[----:B---3--:R-:W-:Y:S05]  /*b2a0*/  @!P0 BRA `(.L_x_128) ;  /* 0xfffffffc00f08947 */ /* 0x008fea000383ffff */
[----:B------:R-:W-:Y:S05]  /*b2b0*/  BRA `(.L_x_127) ;  /* 0xffffffc4008c7947 */ /* 0x000fea000383ffff */
.L_x_136:
[----:B--2---:R2:W3:Y:S02]  /*b2c0*/  SYNCS.PHASECHK.TRANS64.TRYWAIT P0, [R0+URZ+0x140], R4 ;  /* 0x00014004000075a7 */ /* 0x0044e400080011ff */
[----:B---3--:R-:W-:Y:S05]  /*b2d0*/  @!P0 NANOSLEEP.SYNCS 0x989680 ;  /* 0x009896800000895d */ /* 0x008fea0003900000 */
[----:B------:R-:W3:Y:S02]  /*b2e0*/  @!P0 SYNCS.PHASECHK.TRANS64 P0, [R0+URZ+0x140], R4 ;  /* 0x00014004000085a7 */ /* 0x000ee400080010ff */
[----:B---3--:R-:W-:Y:S05]  /*b2f0*/  @!P0 BRA `(.L_x_136) ;  /* 0xfffffffc00f08947 */ /* 0x008fea000383ffff */
[----:B------:R-:W-:Y:S05]  /*b300*/  BRA `(.L_x_135) ;  /* 0xffffffd000c87947 */ /* 0x000fea000383ffff */
.L_x_144:
[----:B--2---:R2:W3:Y:S02]  /*b310*/  SYNCS.PHASECHK.TRANS64.TRYWAIT P0, [R0+URZ+0x140], R2 ;  /* 0x00014002000075a7 */ /* 0x0044e400080011ff */
[----:B---3--:R-:W-:Y:S05]  /*b320*/  @!P0 NANOSLEEP.SYNCS 0x989680 ;  /* 0x009896800000895d */ /* 0x008fea0003900000 */
[----:B------:R-:W3:Y:S02]  /*b330*/  @!P0 SYNCS.PHASECHK.TRANS64 P0, [R0+URZ+0x140], R2 ;  /* 0x00014002000085a7 */ /* 0x000ee400080010ff */
[----:B---3--:R-:W-:Y:S05]  /*b340*/  @!P0 BRA `(.L_x_144) ;  /* 0xfffffffc00f08947 */ /* 0x008fea000383ffff */
[----:B------:R-:W-:Y:S05]  /*b350*/  BRA `(.L_x_143) ;  /* 0xffffffe000147947 */ /* 0x000fea000383ffff */
        .weak           $__internal_0_$__cuda_sm10x_tcgen05_guardrail_trap_col_being_dealloced_not_returned_by_alloc
        .type           $__internal_0_$__cuda_sm10x_tcgen05_guardrail_trap_col_being_dealloced_not_returned_by_alloc,@function
        .size           $__internal_0_$__cuda_sm10x_tcgen05_guardrail_trap_col_being_dealloced_not_returned_by_alloc,($__internal_1_$__cuda_sm10x_tcgen05_guardrail_trap_phase_invalid_during_alloc - $__internal_0_$__cuda_sm10x_tcgen05_guardrail_trap_col_being_dealloced_not_returned_by_alloc)
$__internal_0_$__cuda_sm10x_tcgen05_guardrail_trap_col_being_dealloced_not_returned_by_alloc:
[----:B------:R-:W-:Y:S05]  /*b360*/  BPT.TRAP 0x1 ;  /* 0x000000040000795c */ /* 0x000fea0000300000 */
[----:B------:R-:W-:-:S04]  /*b370*/  HFMA2 R3, -RZ, RZ, 0, 0 ;  /* 0x00000000ff037431 */ /* 0x000fc800000001ff */
[----:B------:R-:W-:Y:S05]  /*b380*/  RET.REL.NODEC R2 `(_ZN7cutlass13device_kernelINS_4gemm6kernel13GemmUniversalIN4cute5tupleIJiiiiEEENS1_10collective13CollectiveMmaINS1_35MainloopSm100TmaUmmaWarpSpecializedILi20ELi2ELi4ENS5_IJNS4_1CILi1EEENSA_ILi4EEESB_EEEEENS5_IJNSA_ILi64EEENSA_ILi256EEENSA_ILi32EEEEEEaNS5_IJlSB_lEEEaSJ_NS4_8TiledMMAINS4_8MMA_AtomIJNS4_15SM100_MMA_S8_SSIaaiLi64ELi256ELNS4_4UMMA5MajorE0ELSO_0ELNSN_8SaturateE0EEEEEENS4_6LayoutINS5_IJSB_SB_SB_EEENS5_IJNSA_ILi0EEESU_SU_EEEEENS5_IJNS4_10UnderscoreESX_SX_EEEEENS4_23SM90_TMA_LOAD_MULTICASTENS4_14ComposedLayoutINS4_7SwizzleILi1ELi4ELi3EEENS4_18smem_ptr_flag_bitsILi8EEENSS_INS5_IJNSA_ILi8EEESH_EEENS5_IJSH_SB_EEEEEEEvNS4_8identityENS4_13SM90_TMA_LOADES1A_vS1B_EENS_8epilogue10collective18CollectiveEpilogueINS1E_23Sm100TmaWarpSpecializedILi4ELi2ELi32ELb0ELb0EEEJSI_NS5_IJNSS_ISF_SB_EES1J_EEEaSJ_aSJ_NS1E_6fusion15FusionCallbacksIS1I_NS1L_17LinearCombinationIaiaiLNS_15FloatRoundStyleE2EEESI_S1K_JEEENS4_5SM1004TMEM4LOAD26SM100_TMEM_LOAD_16dp32b32xES1C_NS11_INS12_ILi2ELi4ELi3EEES15_NSS_INS5_IJS16_SF_EEENS5_IJSF_SB_EEEEEEENS4_39AutoVectorizingCopyWithAssumedAlignmentILi128EEENS4_14SM90_TMA_STOREES1Z_S21_S21_EEEvvEEEEvNT_6ParamsE) ;  /* 0xffffff4c021c7950 */ /* 0x000fea0003c3ffff */
        .weak           $__internal_1_$__cuda_sm10x_tcgen05_guardrail_trap_phase_invalid_during_alloc
        .type           $__internal_1_$__cuda_sm10x_tcgen05_guardrail_trap_phase_invalid_during_alloc,@function
        .size           $__internal_1_$__cuda_sm10x_tcgen05_guardrail_trap_phase_invalid_during_alloc,($__internal_2_$__cuda_sm10x_tcgen05_guardrail_trap_unallocated_columns_being_dealloced - $__internal_1_$__cuda_sm10x_tcgen05_guardrail_trap_phase_invalid_during_alloc)
$__internal_1_$__cuda_sm10x_tcgen05_guardrail_trap_phase_invalid_during_alloc:
[----:B------:R-:W-:Y:S05]  /*b390*/  BPT.TRAP 0x1 ;  /* 0x000000040000795c */ /* 0x000fea0000300000 */
[----:B------:R-:W-:-:S04]  /*b3a0*/  MOV R5, 0x0 ;  /* 0x0000000000057802 */ /* 0x000fc80000000f00 */
[----:B------:R-:W-:Y:S05]  /*b3b0*/  RET.REL.NODEC R4 `(_ZN7cutlass13device_kernelINS_4gemm6kernel13GemmUniversalIN4cute5tupleIJiiiiEEENS1_10collective13CollectiveMmaINS1_35MainloopSm100TmaUmmaWarpSpecializedILi20ELi2ELi4ENS5_IJNS4_1CILi1EEENSA_ILi4EEESB_EEEEENS5_IJNSA_ILi64EEENSA_ILi256EEENSA_ILi32EEEEEEaNS5_IJlSB_lEEEaSJ_NS4_8TiledMMAINS4_8MMA_AtomIJNS4_15SM100_MMA_S8_SSIaaiLi64ELi256ELNS4_4UMMA5MajorE0ELSO_0ELNSN_8SaturateE0EEEEEENS4_6LayoutINS5_IJSB_SB_SB_EEENS5_IJNSA_ILi0EEESU_SU_EEEEENS5_IJNS4_10UnderscoreESX_SX_EEEEENS4_23SM90_TMA_LOAD_MULTICASTENS4_14ComposedLayoutINS4_7SwizzleILi1ELi4ELi3EEENS4_18smem_ptr_flag_bitsILi8EEENSS_INS5_IJNSA_ILi8EEESH_EEENS5_IJSH_SB_EEEEEEEvNS4_8identityENS4_13SM90_TMA_LOADES1A_vS1B_EENS_8epilogue10collective18CollectiveEpilogueINS1E_23Sm100TmaWarpSpecializedILi4ELi2ELi32ELb0ELb0EEEJSI_NS5_IJNSS_ISF_SB_EES1J_EEEaSJ_aSJ_NS1E_6fusion15FusionCallbacksIS1I_NS1L_17LinearCombinationIaiaiLNS_15FloatRoundStyleE2EEESI_S1K_JEEENS4_5SM1004TMEM4LOAD26SM100_TMEM_LOAD_16dp32b32xES1C_NS11_INS12_ILi2ELi4ELi3EEES15_NSS_INS5_IJS16_SF_EEENS5_IJSF_SB_EEEEEEENS4_39AutoVectorizingCopyWithAssumedAlignmentILi128EEENS4_14SM90_TMA_STOREES1Z_S21_S21_EEEvvEEEEvNT_6ParamsE) ;  /* 0xffffff4c04107950 */ /* 0x000fea0003c3ffff */
        .weak           $__internal_2_$__cuda_sm10x_tcgen05_guardrail_trap_unallocated_columns_being_dealloced
        .type           $__internal_2_$__cuda_sm10x_tcgen05_guardrail_trap_unallocated_columns_being_dealloced,@function
        .size           $__internal_2_$__cuda_sm10x_tcgen05_guardrail_trap_unallocated_columns_being_dealloced,(.L_x_226 - $__internal_2_$__cuda_sm10x_tcgen05_guardrail_trap_unallocated_columns_being_dealloced)
$__internal_2_$__cuda_sm10x_tcgen05_guardrail_trap_unallocated_columns_being_dealloced:
[----:B------:R-:W-:Y:S05]  /*b3c0*/  BPT.TRAP 0x1 ;  /* 0x000000040000795c */ /* 0x000fea0000300000 */
[----:B------:R-:W-:-:S04]  /*b3d0*/  HFMA2 R3, -RZ, RZ, 0, 0 ;  /* 0x00000000ff037431 */ /* 0x000fc800000001ff */
[----:B------:R-:W-:Y:S05]  /*b3e0*/  RET.REL.NODEC R2 `(_ZN7cutlass13device_kernelINS_4gemm6kernel13GemmUniversalIN4cute5tupleIJiiiiEEENS1_10collective13CollectiveMmaINS1_35MainloopSm100TmaUmmaWarpSpecializedILi20ELi2ELi4ENS5_IJNS4_1CILi1EEENSA_ILi4EEESB_EEEEENS5_IJNSA_ILi64EEENSA_ILi256EEENSA_ILi32EEEEEEaNS5_IJlSB_lEEEaSJ_NS4_8TiledMMAINS4_8MMA_AtomIJNS4_15SM100_MMA_S8_SSIaaiLi64ELi256ELNS4_4UMMA5MajorE0ELSO_0ELNSN_8SaturateE0EEEEEENS4_6LayoutINS5_IJSB_SB_SB_EEENS5_IJNSA_ILi0EEESU_SU_EEEEENS5_IJNS4_10UnderscoreESX_SX_EEEEENS4_23SM90_TMA_LOAD_MULTICASTENS4_14ComposedLayoutINS4_7SwizzleILi1ELi4ELi3EEENS4_18smem_ptr_flag_bitsILi8EEENSS_INS5_IJNSA_ILi8EEESH_EEENS5_IJSH_SB_EEEEEEEvNS4_8identityENS4_13SM90_TMA_LOADES1A_vS1B_EENS_8epilogue10collective18CollectiveEpilogueINS1E_23Sm100TmaWarpSpecializedILi4ELi2ELi32ELb0ELb0EEEJSI_NS5_IJNSS_ISF_SB_EES1J_EEEaSJ_aSJ_NS1E_6fusion15FusionCallbacksIS1I_NS1L_17LinearCombinationIaiaiLNS_15FloatRoundStyleE2EEESI_S1K_JEEENS4_5SM1004TMEM4LOAD26SM100_TMEM_LOAD_16dp32b32xES1C_NS11_INS12_ILi2ELi4ELi3EEES15_NSS_INS5_IJS16_SF_EEENS5_IJSF_SB_EEEEEEENS4_39AutoVectorizingCopyWithAssumedAlignmentILi128EEENS4_14SM90_TMA_STOREES1Z_S21_S21_EEEvvEEEEvNT_6ParamsE) ;  /* 0xffffff4c02047950 */ /* 0x000fea0003c3ffff */
.L_x_225:
[----:B------:R-:W-:-:S00]  /*b3f0*/  BRA `(.L_x_225) ;  /* 0xfffffffc00fc7947 */ /* 0x000fc0000383ffff */
[----:B------:R-:W-:-:S00]  /*b400*/  NOP ;  /* 0x0000000000007918 */ /* 0x000fc00000000000 */
[----:B------:R-:W-:-:S00]  /*b410*/  NOP ;  /* 0x0000000000007918 */ /* 0x000fc00000000000 */
[----:B------:R-:W-:-:S00]  /*b420*/  NOP ;  /* 0x0000000000007918 */ /* 0x000fc00000000000 */
[----:B------:R-:W-:-:S00]  /*b430*/  NOP ;  /* 0x0000000000007918 */ /* 0x000fc00000000000 */
[----:B------:R-:W-:-:S00]  /*b440*/  NOP ;  /* 0x0000000000007918 */ /* 0x000fc00000000000 */
[----:B------:R-:W-:-:S00]  /*b450*/  NOP ;  /* 0x0000000000007918 */ /* 0x000fc00000000000 */
[----:B------:R-:W-:-:S00]  /*b460*/  NOP ;  /* 0x0000000000007918 */ /* 0x000fc00000000000 */
[----:B------:R-:W-:-:S00]  /*b470*/  NOP ;  /* 0x0000000000007918 */ /* 0x000fc00000000000 */
.L_x_226:


//--------------------- .nv.global.init           --------------------------
	.section	.nv.global.init,"aw",@progbits
.nv.global.init:
	.type		$str$27,@object
	.size		$str$27,($str$28 - $str$27)
$str$27:
        /*0000*/ 	.byte	0x28, 0x61, 0x64, 0x64, 0x72, 0x65, 0x73, 0x73, 0x20, 0x26, 0x20, 0x6d, 0x61, 0x73, 0x6b, 0x29
        /*0010*/ 	.byte	0x20, 0x3d, 0x3d, 0x20, 0x30, 0x00
	.type		$str$28,@object
	.size		$str$28,($str$26 - $str$28)
$str$28:
        /*0016*/ 	.byte	0x2f, 0x74, 0x6d, 0x70, 0x2f, 0x63, 0x75, 0x74, 0x6c, 0x61, 0x73, 0x73, 0x5f, 0x73, 0x77, 0x65
        /*0026*/ 	.byte	0x65, 0x70, 0x5f, 0x73, 0x72, 0x63, 0x2f, 0x69, 0x6e, 0x63, 0x6c, 0x75, 0x64, 0x65, 0x2f, 0x63
        /*0036*/ 	.byte	0x75, 0x74, 0x65, 0x2f, 0x70, 0x6f, 0x69, 0x6e, 0x74, 0x65, 0x72, 0x5f, 0x66, 0x6c, 0x61, 0x67
        /*0046*/ 	.byte	0x67, 0x65, 0x64, 0x2e, 0x68, 0x70, 0x70, 0x00
	.type		$str$26,@object
	.size		$str$26,($str$25 - $str$26)
$str$26:
        /*004e*/ 	.byte	0x2f, 0x74, 0x6d, 0x70, 0x2f, 0x63, 0x75, 0x74, 0x6c, 0x61, 0x73, 0x73, 0x5f, 0x73, 0x77, 0x65
        /*005e*/ 	.byte	0x65, 0x70, 0x5f, 0x73, 0x72, 0x63, 0x2f, 0x69, 0x6e, 0x63, 0x6c, 0x75, 0x64, 0x65, 0x2f, 0x63
        /*006e*/ 	.byte	0x75, 0x74, 0x65, 0x2f, 0x61, 0x74, 0x6f, 0x6d, 0x2f, 0x63, 0x6f, 0x70, 0x79, 0x5f, 0x74, 0x72
        /*007e*/ 	.byte	0x61, 0x69, 0x74, 0x73, 0x5f, 0x73, 0x6d, 0x31, 0x30, 0x30, 0x2e, 0x68, 0x70, 0x70, 0x00
	.type		$str$25,@object
	.size		$str$25,(__unnamed_1 - $str$25)
$str$25:
        /*008d*/ 	.byte	0x28, 0x28, 0x75, 0x69, 0x6e, 0x74, 0x33, 0x32, 0x5f, 0x74, 0x28, 0x74, 0x68, 0x72, 0x65, 0x61
        /*009d*/ 	.byte	0x64, 0x49, 0x64, 0x78, 0x2e, 0x78, 0x29, 0x20, 0x2f, 0x20, 0x33, 0x32, 0x29, 0x20, 0x25, 0x20
        /*00ad*/ 	.byte	0x34, 0x29, 0x20, 0x3d, 0x3d, 0x20, 0x28, 0x28, 0x28, 0x74, 0x6d, 0x65, 0x6d, 0x5f, 0x61, 0x64
        /*00bd*/ 	.byte	0x64, 0x72, 0x20, 0x3e, 0x3e, 0x20, 0x31, 0x36, 0x29, 0x20, 0x2f, 0x20, 0x33, 0x32, 0x29, 0x20
        /*00cd*/ 	.byte	0x25, 0x20, 0x34, 0x29, 0x00
	.type		__unnamed_1,@object
	.size		__unnamed_1,(__unnamed_2 - __unnamed_1)
__unnamed_1:
        /*00d2*/ 	.byte	0x61, 0x75, 0x74, 0x6f, 0x20, 0x63, 0x75, 0x74, 0x65, 0x3a, 0x3a, 0x61, 0x73, 0x5f, 0x70, 0x6f
        /* <DEDUP_REMOVED lines=24> */
        /*0262*/ 	.byte	0x00
	.type		__unnamed_2,@object
	.size		__unnamed_2,(__unnamed_3 - __unnamed_2)
__unnamed_2:
        /* <DEDUP_REMOVED lines=26> */
	.type		__unnamed_3,@object
	.size		__unnamed_3,(.L_3 - __unnamed_3)
__unnamed_3:
        /* <DEDUP_REMOVED lines=41> */
.L_3:


//--------------------- .nv.shared._ZN7cutlass13device_kernelINS_4gemm6kernel13GemmUniversalIN4cute5tupleIJiiiiEEENS1_10collective13CollectiveMmaINS1_35MainloopSm100TmaUmmaWarpSpecializedILi20ELi2ELi4ENS5_IJNS4_1CILi1EEENSA_ILi4EEESB_EEEEENS5_IJNSA_ILi64EEENSA_ILi256EEENSA_ILi32EEEEEEaNS5_IJlSB_lEEEaSJ_NS4_8TiledMMAINS4_8MMA_AtomIJNS4_15SM100_MMA_S8_SSIaaiLi64ELi256ELNS4_4UMMA5MajorE0ELSO_0ELNSN_8SaturateE0EEEEEENS4_6LayoutINS5_IJSB_SB_SB_EEENS5_IJNSA_ILi0EEESU_SU_EEEEENS5_IJNS4_10UnderscoreESX_SX_EEEEENS4_23SM90_TMA_LOAD_MULTICASTENS4_14ComposedLayoutINS4_7SwizzleILi1ELi4ELi3EEENS4_18smem_ptr_flag_bitsILi8EEENSS_INS5_IJNSA_ILi8EEESH_EEENS5_IJSH_SB_EEEEEEEvNS4_8identityENS4_13SM90_TMA_LOADES1A_vS1B_EENS_8epilogue10collective18CollectiveEpilogueINS1E_23Sm100TmaWarpSpecializedILi4ELi2ELi32ELb0ELb0EEEJSI_NS5_IJNSS_ISF_SB_EES1J_EEEaSJ_aSJ_NS1E_6fusion15FusionCallbacksIS1I_NS1L_17LinearCombinationIaiaiLNS_15FloatRoundStyleE2EEESI_S1K_JEEENS4_5SM1004TMEM4LOAD26SM100_TMEM_LOAD_16dp32b32xES1C_NS11_INS12_ILi2ELi4ELi3EEES15_NSS_INS5_IJS16_SF_EEENS5_IJSF_SB_EEEEEEENS4_39AutoVectorizingCopyWithAssumedAlignmentILi128EEENS4_14SM90_TMA_STOREES1Z_S21_S21_EEEvvEEEEvNT_6ParamsE --------------------------
	.section	.nv.shared._ZN7cutlass13device_kernelINS_4gemm6kernel13GemmUniversalIN4cute5tupleIJiiiiEEENS1_10collective13CollectiveMmaINS1_35MainloopSm100TmaUmmaWarpSpecializedILi20ELi2ELi4ENS5_IJNS4_1CILi1EEENSA_ILi4EEESB_EEEEENS5_IJNSA_ILi64EEENSA_ILi256EEENSA_ILi32EEEEEEaNS5_IJlSB_lEEEaSJ_NS4_8TiledMMAINS4_8MMA_AtomIJNS4_15SM100_MMA_S8_SSIaaiLi64ELi256ELNS4_4UMMA5MajorE0ELSO_0ELNSN_8SaturateE0EEEEEENS4_6LayoutINS5_IJSB_SB_SB_EEENS5_IJNSA_ILi0EEESU_SU_EEEEENS5_IJNS4_10UnderscoreESX_SX_EEEEENS4_23SM90_TMA_LOAD_MULTICASTENS4_14ComposedLayoutINS4_7SwizzleILi1ELi4ELi3EEENS4_18smem_ptr_flag_bitsILi8EEENSS_INS5_IJNSA_ILi8EEESH_EEENS5_IJSH_SB_EEEEEEEvNS4_8identityENS4_13SM90_TMA_LOADES1A_vS1B_EENS_8epilogue10collective18CollectiveEpilogueINS1E_23Sm100TmaWarpSpecializedILi4ELi2ELi32ELb0ELb0EEEJSI_NS5_IJNSS_ISF_SB_EES1J_EEEaSJ_aSJ_NS1E_6fusion15FusionCallbacksIS1I_NS1L_17LinearCombinationIaiaiLNS_15FloatRoundStyleE2EEESI_S1K_JEEENS4_5SM1004TMEM4LOAD26SM100_TMEM_LOAD_16dp32b32xES1C_NS11_INS12_ILi2ELi4ELi3EEES15_NSS_INS5_IJS16_SF_EEENS5_IJSF_SB_EEEEEEENS4_39AutoVectorizingCopyWithAssumedAlignmentILi128EEENS4_14SM90_TMA_STOREES1Z_S21_S21_EEEvvEEEEvNT_6ParamsE,"aw",@nobits
	.sectionflags	@""
	.align	16
	.zero		1024


//--------------------- .nv.shared.reserved.0     --------------------------
	.section	.nv.shared.reserved.0,"aw",@nobits
	.weak		__nv_reservedSMEM_offset_0_alias
	.size		__nv_reservedSMEM_offset_0_alias, 0, 64
	.other		__nv_reservedSMEM_offset_0_alias,@"STO_CUDA_RESERVED_SHARED STV_DEFAULT"
__nv_reservedSMEM_offset_0_alias:
	.zero		0
.nv.shared.reserved.0:
	.zero		64
	.weak		__nv_reservedSMEM_tcgen05_partition
	.type		__nv_reservedSMEM_tcgen05_partition,@object
	.size		__nv_reservedSMEM_tcgen05_partition,(.L_0 - __nv_reservedSMEM_tcgen05_partition)
__nv_reservedSMEM_tcgen05_partition:
	.zero		32
.L_0:


//--------------------- .nv.global                --------------------------
	.section	.nv.global,"aw",@nobits
.nv.global:
	.type		_ZN40_INTERNAL_9ab57457_4_k_cu_282ef2b7_234114cute1_E,@object
	.size		_ZN40_INTERNAL_9ab57457_4_k_cu_282ef2b7_234114cute1_E,(_ZN40_INTERNAL_9ab57457_4_k_cu_282ef2b7_234114cuda3std3__45__cpo6cbeginE - _ZN40_INTERNAL_9ab57457_4_k_cu_282ef2b7_234114cute1_E)
_ZN40_INTERNAL_9ab57457_4_k_cu_282ef2b7_234114cute1_E:
	.zero		1
	.type		_ZN40_INTERNAL_9ab57457_4_k_cu_282ef2b7_234114cuda3std3__45__cpo6cbeginE,@object
	.size		_ZN40_INTERNAL_9ab57457_4_k_cu_282ef2b7_234114cuda3std3__45__cpo6cbeginE,(_ZN40_INTERNAL_9ab57457_4_k_cu_282ef2b7_234114cuda3std3__48in_placeE - _ZN40_INTERNAL_9ab57457_4_k_cu_282ef2b7_234114cuda3std3__45__cpo6cbeginE)
_ZN40_INTERNAL_9ab57457_4_k_cu_282ef2b7_234114cuda3std3__45__cpo6cbeginE:
	.zero		1
	.type		_ZN40_INTERNAL_9ab57457_4_k_cu_282ef2b7_234114cuda3std3__48in_placeE,@object
	.size		_ZN40_INTERNAL_9ab57457_4_k_cu_282ef2b7_234114cuda3std3__48in_placeE,(_ZN40_INTERNAL_9ab57457_4_k_cu_282ef2b7_234114cuda3std6ranges3__45__cpo9iter_moveE - _ZN40_INTERNAL_9ab57457_4_k_cu_282ef2b7_234114cuda3std3__48in_placeE)
_ZN40_INTERNAL_9ab57457_4_k_cu_282ef2b7_234114cuda3std3__48in_placeE:
	.zero		1
	.type		_ZN40_INTERNAL_9ab57457_4_k_cu_282ef2b7_234114cuda3std6ranges3__45__cpo9iter_moveE,@object
	.size		_ZN40_INTERNAL_9ab57457_4_k_cu_282ef2b7_234114cuda3std6ranges3__45__cpo9iter_moveE,(_ZN40_INTERNAL_9ab57457_4_k_cu_282ef2b7_234114cuda3std3__45__cpo5beginE - _ZN40_INTERNAL_9ab57457_4_k_cu_282ef2b7_234114cuda3std6ranges3__45__cpo9iter_moveE)
_ZN40_INTERNAL_9ab57457_4_k_cu_282ef2b7_234114cuda3std6ranges3__45__cpo9iter_moveE:
	.zero		1
	.type		_ZN40_INTERNAL_9ab57457_4_k_cu_282ef2b7_234114cuda3std3__45__cpo5beginE,@object
	.size		_ZN40_INTERNAL_9ab57457_4_k_cu_282ef2b7_234114cuda3std3__45__cpo5beginE,(_ZN40_INTERNAL_9ab57457_4_k_cu_282ef2b7_234114cuda3std3__442_GLOBAL__N__9ab57457_4_k_cu_282ef2b7_234116ignoreE - _ZN40_INTERNAL_9ab57457_4_k_cu_282ef2b7_234114cuda3std3__45__cpo5beginE)
_ZN40_INTERNAL_9ab57457_4_k_cu_282ef2b7_234114cuda3std3__45__cpo5beginE:
	.zero		1
	.type		_ZN40_INTERNAL_9ab57457_4_k_cu_282ef2b7_234114cuda3std3__442_GLOBAL__N__9ab57457_4_k_cu_282ef2b7_234116ignoreE,@object
	.size		_ZN40_INTERNAL_9ab57457_4_k_cu_282ef2b7_234114cuda3std3__442_GLOBAL__N__9ab57457_4_k_cu_282ef2b7_234116ignoreE,(_ZN40_INTERNAL_9ab57457_4_k_cu_282ef2b7_234114cute7productE - _ZN40_INTERNAL_9ab57457_4_k_cu_282ef2b7_234114cuda3std3__442_GLOBAL__N__9ab57457_4_k_cu_282ef2b7_234116ignoreE)
_ZN40_INTERNAL_9ab57457_4_k_cu_282ef2b7_234114cuda3std3__442_GLOBAL__N__9ab57457_4_k_cu_282ef2b7_234116ignoreE:
	.zero		1
	.type		_ZN40_INTERNAL_9ab57457_4_k_cu_282ef2b7_234114cute7productE,@object
	.size		_ZN40_INTERNAL_9ab57457_4_k_cu_282ef2b7_234114cute7productE,(_ZN40_INTERNAL_9ab57457_4_k_cu_282ef2b7_234114cuda3std3__45__cpo3endE - _ZN40_INTERNAL_9ab57457_4_k_cu_282ef2b7_234114cute7productE)
_ZN40_INTERNAL_9ab57457_4_k_cu_282ef2b7_234114cute7productE:
	.zero		1
	.type		_ZN40_INTERNAL_9ab57457_4_k_cu_282ef2b7_234114cuda3std3__45__cpo3endE,@object
	.size		_ZN40_INTERNAL_9ab57457_4_k_cu_282ef2b7_234114cuda3std3__45__cpo3endE,(_ZN40_INTERNAL_9ab57457_4_k_cu_282ef2b7_234114cuda3std3__419piecewise_constructE - _ZN40_INTERNAL_9ab57457_4_k_cu_282ef2b7_234114cuda3std3__45__cpo3endE)
_ZN40_INTERNAL_9ab57457_4_k_cu_282ef2b7_234114cuda3std3__45__cpo3endE:
	.zero		1
	.type		_ZN40_INTERNAL_9ab57457_4_k_cu_282ef2b7_234114cuda3std3__419piecewise_constructE,@object
	.size		_ZN40_INTERNAL_9ab57457_4_k_cu_282ef2b7_234114cuda3std3__419piecewise_constructE,(_ZN40_INTERNAL_9ab57457_4_k_cu_282ef2b7_234114cuda3std3__45__cpo4cendE - _ZN40_INTERNAL_9ab57457_4_k_cu_282ef2b7_234114cuda3std3__419piecewise_constructE)
_ZN40_INTERNAL_9ab57457_4_k_cu_282ef2b7_234114cuda3std3__419piecewise_constructE:
	.zero		1
	.type		_ZN40_INTERNAL_9ab57457_4_k_cu_282ef2b7_234114cuda3std3__45__cpo4cendE,@object
	.size		_ZN40_INTERNAL_9ab57457_4_k_cu_282ef2b7_234114cuda3std3__45__cpo4cendE,(_ZN40_INTERNAL_9ab57457_4_k_cu_282ef2b7_234114cuda3std6ranges3__45__cpo4swapE - _ZN40_INTERNAL_9ab57457_4_k_cu_282ef2b7_234114cuda3std3__45__cpo4cendE)
_ZN40_INTERNAL_9ab57457_4_k_cu_282ef2b7_234114cuda3std3__45__cpo4cendE:
	.zero		1
	.type		_ZN40_INTERNAL_9ab57457_4_k_cu_282ef2b7_234114cuda3std6ranges3__45__cpo4swapE,@object
	.size		_ZN40_INTERNAL_9ab57457_4_k_cu_282ef2b7_234114cuda3std6ranges3__45__cpo4swapE,(.L_11 - _ZN40_INTERNAL_9ab57457_4_k_cu_282ef2b7_234114cuda3std6ranges3__45__cpo4swapE)
_ZN40_INTERNAL_9ab57457_4_k_cu_282ef2b7_234114cuda3std6ranges3__45__cpo4swapE:
	.zero		1
.L_11:


//--------------------- .nv.constant0._ZN7cutlass13device_kernelINS_4gemm6kernel13GemmUniversalIN4cute5tupleIJiiiiEEENS1_10collective13CollectiveMmaINS1_35MainloopSm100TmaUmmaWarpSpecializedILi20ELi2ELi4ENS5_IJNS4_1CILi1EEENSA_ILi4EEESB_EEEEENS5_IJNSA_ILi64EEENSA_ILi256EEENSA_ILi32EEEEEEaNS5_IJlSB_lEEEaSJ_NS4_8TiledMMAINS4_8MMA_AtomIJNS4_15SM100_MMA_S8_SSIaaiLi64ELi256ELNS4_4UMMA5MajorE0ELSO_0ELNSN_8SaturateE0EEEEEENS4_6LayoutINS5_IJSB_SB_SB_EEENS5_IJNSA_ILi0EEESU_SU_EEEEENS5_IJNS4_10UnderscoreESX_SX_EEEEENS4_23SM90_TMA_LOAD_MULTICASTENS4_14ComposedLayoutINS4_7SwizzleILi1ELi4ELi3EEENS4_18smem_ptr_flag_bitsILi8EEENSS_INS5_IJNSA_ILi8EEESH_EEENS5_IJSH_SB_EEEEEEEvNS4_8identityENS4_13SM90_TMA_LOADES1A_vS1B_EENS_8epilogue10collective18CollectiveEpilogueINS1E_23Sm100TmaWarpSpecializedILi4ELi2ELi32ELb0ELb0EEEJSI_NS5_IJNSS_ISF_SB_EES1J_EEEaSJ_aSJ_NS1E_6fusion15FusionCallbacksIS1I_NS1L_17LinearCombinationIaiaiLNS_15FloatRoundStyleE2EEESI_S1K_JEEENS4_5SM1004TMEM4LOAD26SM100_TMEM_LOAD_16dp32b32xES1C_NS11_INS12_ILi2ELi4ELi3EEES15_NSS_INS5_IJS16_SF_EEENS5_IJSF_SB_EEEEEEENS4_39AutoVectorizingCopyWithAssumedAlignmentILi128EEENS4_14SM90_TMA_STOREES1Z_S21_S21_EEEvvEEEEvNT_6ParamsE --------------------------
	.section	.nv.constant0._ZN7cutlass13device_kernelINS_4gemm6kernel13GemmUniversalIN4cute5tupleIJiiiiEEENS1_10collective13CollectiveMmaINS1_35MainloopSm100TmaUmmaWarpSpecializedILi20ELi2ELi4ENS5_IJNS4_1CILi1EEENSA_ILi4EEESB_EEEEENS5_IJNSA_ILi64EEENSA_ILi256EEENSA_ILi32EEEEEEaNS5_IJlSB_lEEEaSJ_NS4_8TiledMMAINS4_8MMA_AtomIJNS4_15SM100_MMA_S8_SSIaaiLi64ELi256ELNS4_4UMMA5MajorE0ELSO_0ELNSN_8SaturateE0EEEEEENS4_6LayoutINS5_IJSB_SB_SB_EEENS5_IJNSA_ILi0EEESU_SU_EEEEENS5_IJNS4_10UnderscoreESX_SX_EEEEENS4_23SM90_TMA_LOAD_MULTICASTENS4_14ComposedLayoutINS4_7SwizzleILi1ELi4ELi3EEENS4_18smem_ptr_flag_bitsILi8EEENSS_INS5_IJNSA_ILi8EEESH_EEENS5_IJSH_SB_EEEEEEEvNS4_8identityENS4_13SM90_TMA_LOADES1A_vS1B_EENS_8epilogue10collective18CollectiveEpilogueINS1E_23Sm100TmaWarpSpecializedILi4ELi2ELi32ELb0ELb0EEEJSI_NS5_IJNSS_ISF_SB_EES1J_EEEaSJ_aSJ_NS1E_6fusion15FusionCallbacksIS1I_NS1L_17LinearCombinationIaiaiLNS_15FloatRoundStyleE2EEESI_S1K_JEEENS4_5SM1004TMEM4LOAD26SM100_TMEM_LOAD_16dp32b32xES1C_NS11_INS12_ILi2ELi4ELi3EEES15_NSS_INS5_IJS16_SF_EEENS5_IJSF_SB_EEEEEEENS4_39AutoVectorizingCopyWithAssumedAlignmentILi128EEENS4_14SM90_TMA_STOREES1Z_S21_S21_EEEvvEEEEvNT_6ParamsE,"a",@progbits
	.sectionflags	@""
	.align	4
.nv.constant0._ZN7cutlass13device_kernelINS_4gemm6kernel13GemmUniversalIN4cute5tupleIJiiiiEEENS1_10collective13CollectiveMmaINS1_35MainloopSm100TmaUmmaWarpSpecializedILi20ELi2ELi4ENS5_IJNS4_1CILi1EEENSA_ILi4EEESB_EEEEENS5_IJNSA_ILi64EEENSA_ILi256EEENSA_ILi32EEEEEEaNS5_IJlSB_lEEEaSJ_NS4_8TiledMMAINS4_8MMA_AtomIJNS4_15SM100_MMA_S8_SSIaaiLi64ELi256ELNS4_4UMMA5MajorE0ELSO_0ELNSN_8SaturateE0EEEEEENS4_6LayoutINS5_IJSB_SB_SB_EEENS5_IJNSA_ILi0EEESU_SU_EEEEENS5_IJNS4_10UnderscoreESX_SX_EEEEENS4_23SM90_TMA_LOAD_MULTICASTENS4_14ComposedLayoutINS4_7SwizzleILi1ELi4ELi3EEENS4_18smem_ptr_flag_bitsILi8EEENSS_INS5_IJNSA_ILi8EEESH_EEENS5_IJSH_SB_EEEEEEEvNS4_8identityENS4_13SM90_TMA_LOADES1A_vS1B_EENS_8epilogue10collective18CollectiveEpilogueINS1E_23Sm100TmaWarpSpecializedILi4ELi2ELi32ELb0ELb0EEEJSI_NS5_IJNSS_ISF_SB_EES1J_EEEaSJ_aSJ_NS1E_6fusion15FusionCallbacksIS1I_NS1L_17LinearCombinationIaiaiLNS_15FloatRoundStyleE2EEESI_S1K_JEEENS4_5SM1004TMEM4LOAD26SM100_TMEM_LOAD_16dp32b32xES1C_NS11_INS12_ILi2ELi4ELi3EEES15_NSS_INS5_IJS16_SF_EEENS5_IJSF_SB_EEEEEEENS4_39AutoVectorizingCopyWithAssumedAlignmentILi128EEENS4_14SM90_TMA_STOREES1Z_S21_S21_EEEvvEEEEvNT_6ParamsE:
	.zero		2944


//--------------------- SYMBOLS --------------------------

	.type		.nv.reservedSmem.offset0,@object
	.size		.nv.reservedSmem.offset0,0x4
	.type		.nv.reservedSmem.cap,@object
	.size		.nv.reservedSmem.cap,0x4
	.type		__assertfail,@function
